//
// Generated by NVIDIA NVVM Compiler
//
// Compiler Build ID: CL-36424714
// Cuda compilation tools, release 13.0, V13.0.88
// Based on NVVM 20.0.0
//

.version 9.0
.target sm_100
.address_size 64

	// .globl	_Z12photon_traceP6SphereP6PhotonPjPiif4Vec3j
.func  (.param .align 16 .b8 func_retval0[16]) __internal_trig_reduction_slowpathd
(
	.param .b64 __internal_trig_reduction_slowpathd_param_0
)
;
.global .align 8 .b8 __cudart_i2opi_d[144] = {8, 93, 141, 31, 177, 95, 251, 107, 234, 146, 82, 138, 247, 57, 7, 61, 123, 241, 229, 235, 199, 186, 39, 117, 45, 234, 95, 158, 102, 63, 70, 79, 183, 9, 203, 39, 207, 126, 54, 109, 31, 109, 10, 90, 139, 17, 47, 239, 15, 152, 5, 222, 255, 151, 248, 31, 59, 40, 249, 189, 139, 95, 132, 156, 244, 57, 83, 131, 57, 214, 145, 57, 65, 126, 95, 180, 38, 112, 156, 233, 132, 68, 187, 46, 245, 53, 130, 232, 62, 167, 41, 177, 28, 235, 29, 254, 28, 146, 209, 9, 234, 46, 73, 6, 224, 210, 77, 66, 58, 110, 36, 183, 97, 197, 187, 222, 171, 99, 81, 254, 65, 144, 67, 60, 153, 149, 98, 219, 192, 221, 52, 245, 209, 87, 39, 252, 41, 21, 68, 78, 110, 131, 249, 162};
.global .align 16 .b8 __cudart_sin_cos_coeffs[128] = {70, 210, 176, 44, 241, 229, 90, 190, 146, 227, 172, 105, 227, 29, 199, 62, 161, 98, 219, 25, 160, 1, 42, 191, 24, 8, 17, 17, 17, 17, 129, 63, 84, 85, 85, 85, 85, 85, 197, 191, 0, 0, 0, 0, 0, 0, 0, 0, 0, 0, 0, 0, 0, 0, 0, 0, 100, 129, 253, 32, 131, 255, 168, 189, 40, 133, 239, 193, 167, 238, 33, 62, 217, 230, 6, 142, 79, 126, 146, 190, 233, 188, 221, 25, 160, 1, 250, 62, 71, 93, 193, 22, 108, 193, 86, 191, 81, 85, 85, 85, 85, 85, 165, 63, 0, 0, 0, 0, 0, 0, 224, 191, 0, 0, 0, 0, 0, 0, 240, 63};

.visible .entry _Z12photon_traceP6SphereP6PhotonPjPiif4Vec3j(
	.param .u64 .ptr .align 1 _Z12photon_traceP6SphereP6PhotonPjPiif4Vec3j_param_0,
	.param .u64 .ptr .align 1 _Z12photon_traceP6SphereP6PhotonPjPiif4Vec3j_param_1,
	.param .u64 .ptr .align 1 _Z12photon_traceP6SphereP6PhotonPjPiif4Vec3j_param_2,
	.param .u64 .ptr .align 1 _Z12photon_traceP6SphereP6PhotonPjPiif4Vec3j_param_3,
	.param .u32 _Z12photon_traceP6SphereP6PhotonPjPiif4Vec3j_param_4,
	.param .f32 _Z12photon_traceP6SphereP6PhotonPjPiif4Vec3j_param_5,
	.param .align 8 .b8 _Z12photon_traceP6SphereP6PhotonPjPiif4Vec3j_param_6[24],
	.param .u32 _Z12photon_traceP6SphereP6PhotonPjPiif4Vec3j_param_7
)
{
	.reg .pred 	%p<100>;
	.reg .b32 	%r<163>;
	.reg .b32 	%f<2>;
	.reg .b64 	%rd<43>;
	.reg .b64 	%fd<765>;

	ld.param.f64 	%fd204, [_Z12photon_traceP6SphereP6PhotonPjPiif4Vec3j_param_6+16];
	ld.param.f64 	%fd203, [_Z12photon_traceP6SphereP6PhotonPjPiif4Vec3j_param_6+8];
	ld.param.f64 	%fd202, [_Z12photon_traceP6SphereP6PhotonPjPiif4Vec3j_param_6];
	ld.param.u64 	%rd8, [_Z12photon_traceP6SphereP6PhotonPjPiif4Vec3j_param_0];
	ld.param.u64 	%rd6, [_Z12photon_traceP6SphereP6PhotonPjPiif4Vec3j_param_1];
	ld.param.u64 	%rd7, [_Z12photon_traceP6SphereP6PhotonPjPiif4Vec3j_param_2];
	ld.param.u64 	%rd9, [_Z12photon_traceP6SphereP6PhotonPjPiif4Vec3j_param_3];
	ld.param.u32 	%r58, [_Z12photon_traceP6SphereP6PhotonPjPiif4Vec3j_param_4];
	ld.param.f32 	%f1, [_Z12photon_traceP6SphereP6PhotonPjPiif4Vec3j_param_5];
	ld.param.u32 	%r57, [_Z12photon_traceP6SphereP6PhotonPjPiif4Vec3j_param_7];
	cvta.to.global.u64 	%rd1, %rd8;
	cvta.to.global.u64 	%rd2, %rd9;
	mov.u32 	%r59, %ctaid.x;
	mov.u32 	%r60, %ntid.x;
	mov.u32 	%r61, %tid.x;
	mad.lo.s32 	%r62, %r59, %r60, %r61;
	add.s32 	%r1, %r62, %r58;
	ld.global.u32 	%r2, [%rd2];
	setp.lt.s32 	%p1, %r1, 1;
	mov.f64 	%fd720, 0d0000000000000000;
	@%p1 bra 	$L__BB0_4;
	cvt.rn.f64.s32 	%fd207, %r2;
	rcp.rn.f64 	%fd1, %fd207;
	mov.f64 	%fd719, 0d0000000000000000;
	mov.f64 	%fd718, %fd1;
	mov.u32 	%r146, %r1;
$L__BB0_2:
	div.s32 	%r4, %r146, %r2;
	mul.lo.s32 	%r63, %r4, %r2;
	sub.s32 	%r64, %r146, %r63;
	setp.eq.s32 	%p2, %r64, 0;
	sub.s32 	%r65, %r2, %r64;
	selp.b32 	%r66, 0, %r65, %p2;
	cvt.rn.f64.s32 	%fd208, %r66;
	fma.rn.f64 	%fd719, %fd718, %fd208, %fd719;
	mul.f64 	%fd718, %fd1, %fd718;
	setp.gt.s32 	%p3, %r4, 0;
	mov.u32 	%r146, %r4;
	@%p3 bra 	$L__BB0_2;
	mul.f64 	%fd720, %fd719, 0d401921FB54442D11;
$L__BB0_4:
	setp.lt.s32 	%p4, %r1, 1;
	ld.global.u32 	%r5, [%rd2+4];
	mov.f64 	%fd723, 0d0000000000000000;
	@%p4 bra 	$L__BB0_7;
	cvt.rn.f64.s32 	%fd211, %r5;
	rcp.rn.f64 	%fd8, %fd211;
	mov.f64 	%fd723, 0d0000000000000000;
	mov.f64 	%fd721, %fd8;
	mov.u32 	%r147, %r1;
$L__BB0_6:
	div.s32 	%r7, %r147, %r5;
	mul.lo.s32 	%r67, %r7, %r5;
	sub.s32 	%r68, %r147, %r67;
	setp.eq.s32 	%p5, %r68, 0;
	sub.s32 	%r69, %r5, %r68;
	selp.b32 	%r70, 0, %r69, %p5;
	cvt.rn.f64.s32 	%fd212, %r70;
	fma.rn.f64 	%fd723, %fd721, %fd212, %fd723;
	mul.f64 	%fd721, %fd8, %fd721;
	setp.gt.s32 	%p6, %r7, 0;
	mov.u32 	%r147, %r7;
	@%p6 bra 	$L__BB0_6;
$L__BB0_7:
	mov.f64 	%fd213, 0d3FF0000000000000;
	sub.f64 	%fd214, %fd213, %fd723;
	sqrt.rn.f64 	%fd14, %fd214;
	{
	.reg .b32 %temp; 
	mov.b64 	{%temp, %r8}, %fd14;
	}
	abs.f64 	%fd15, %fd14;
	{
	.reg .b32 %temp; 
	mov.b64 	{%temp, %r71}, %fd15;
	}
	setp.gt.s32 	%p7, %r71, 1071801957;
	@%p7 bra 	$L__BB0_11;
	mul.f64 	%fd255, %fd14, %fd14;
	fma.rn.f64 	%fd256, %fd255, 0d3FB0066BDC1895E9, 0dBFB3823B180754AF;
	fma.rn.f64 	%fd257, %fd256, %fd255, 0d3FB11E52CC2F79AE;
	fma.rn.f64 	%fd258, %fd257, %fd255, 0dBF924EAF3526861B;
	fma.rn.f64 	%fd259, %fd258, %fd255, 0d3F91DF02A31E6CB7;
	fma.rn.f64 	%fd260, %fd259, %fd255, 0d3F847D18B0EEC6CC;
	fma.rn.f64 	%fd261, %fd260, %fd255, 0d3F8D0AF961BA53B0;
	fma.rn.f64 	%fd262, %fd261, %fd255, 0d3F91BF7734CF1C48;
	fma.rn.f64 	%fd263, %fd262, %fd255, 0d3F96E91483144EF7;
	fma.rn.f64 	%fd264, %fd263, %fd255, 0d3F9F1C6E0A4F9F81;
	fma.rn.f64 	%fd265, %fd264, %fd255, 0d3FA6DB6DC27FA92B;
	fma.rn.f64 	%fd266, %fd265, %fd255, 0d3FB333333320F91B;
	fma.rn.f64 	%fd267, %fd266, %fd255, 0d3FC5555555555F4D;
	mul.f64 	%fd268, %fd255, %fd267;
	fma.rn.f64 	%fd16, %fd268, %fd15, %fd15;
	setp.gt.s32 	%p11, %r8, -1;
	@%p11 bra 	$L__BB0_10;
	mov.f64 	%fd273, 0d3C91A62633145C07;
	add.rn.f64 	%fd274, %fd16, %fd273;
	mov.f64 	%fd275, 0d3FF921FB54442D18;
	add.rn.f64 	%fd724, %fd275, %fd274;
	bra.uni 	$L__BB0_12;
$L__BB0_10:
	mov.f64 	%fd269, 0dBC91A62633145C07;
	add.rn.f64 	%fd270, %fd16, %fd269;
	neg.f64 	%fd271, %fd270;
	mov.f64 	%fd272, 0d3FF921FB54442D18;
	add.rn.f64 	%fd724, %fd272, %fd271;
	bra.uni 	$L__BB0_12;
$L__BB0_11:
	mov.f64 	%fd215, 0d3FF0000000000000;
	sub.f64 	%fd216, %fd215, %fd15;
	{
	.reg .b32 %temp; 
	mov.b64 	{%r72, %temp}, %fd216;
	}
	{
	.reg .b32 %temp; 
	mov.b64 	{%temp, %r73}, %fd216;
	}
	add.s32 	%r74, %r73, -1048576;
	mov.b64 	%fd217, {%r72, %r74};
	rsqrt.approx.ftz.f64 	%fd218, %fd217;
	{
	.reg .b32 %temp; 
	mov.b64 	{%r75, %temp}, %fd218;
	}
	{
	.reg .b32 %temp; 
	mov.b64 	{%temp, %r76}, %fd218;
	}
	add.s32 	%r77, %r76, -1048576;
	mov.b64 	%fd219, {%r75, %r77};
	mul.f64 	%fd220, %fd217, %fd218;
	neg.f64 	%fd221, %fd220;
	fma.rn.f64 	%fd222, %fd220, %fd221, %fd217;
	fma.rn.f64 	%fd223, %fd222, %fd219, %fd220;
	neg.f64 	%fd224, %fd223;
	fma.rn.f64 	%fd225, %fd218, %fd224, 0d3FF0000000000000;
	fma.rn.f64 	%fd226, %fd225, %fd219, %fd219;
	fma.rn.f64 	%fd227, %fd223, %fd224, %fd217;
	fma.rn.f64 	%fd228, %fd227, %fd226, %fd223;
	{
	.reg .b32 %temp; 
	mov.b64 	{%r78, %temp}, %fd228;
	}
	{
	.reg .b32 %temp; 
	mov.b64 	{%temp, %r79}, %fd228;
	}
	add.s32 	%r80, %r79, 1048576;
	mov.b64 	%fd229, {%r78, %r80};
	fma.rn.f64 	%fd230, %fd216, 0d3EC715B371155F70, 0dBEBAC2FE66FAAC4B;
	fma.rn.f64 	%fd231, %fd230, %fd216, 0d3ED9A9B88EFCD9B8;
	fma.rn.f64 	%fd232, %fd231, %fd216, 0d3EDD0F40A8A0C4C3;
	fma.rn.f64 	%fd233, %fd232, %fd216, 0d3EF46D4CFA9E0E1F;
	fma.rn.f64 	%fd234, %fd233, %fd216, 0d3F079C168D1E2422;
	fma.rn.f64 	%fd235, %fd234, %fd216, 0d3F1C9A88C3BCA540;
	fma.rn.f64 	%fd236, %fd235, %fd216, 0d3F31C4E64BD476DF;
	fma.rn.f64 	%fd237, %fd236, %fd216, 0d3F46E8BA60009C8F;
	fma.rn.f64 	%fd238, %fd237, %fd216, 0d3F5F1C71C62B05A2;
	fma.rn.f64 	%fd239, %fd238, %fd216, 0d3F76DB6DB6DC9F2C;
	fma.rn.f64 	%fd240, %fd239, %fd216, 0d3F9333333333329C;
	fma.rn.f64 	%fd241, %fd240, %fd216, 0d3FB5555555555555;
	setp.lt.s32 	%p8, %r73, 1;
	mov.f64 	%fd242, 0d0000000000000000;
	mul.rn.f64 	%fd243, %fd15, %fd242;
	mul.f64 	%fd244, %fd216, %fd241;
	fma.rn.f64 	%fd245, %fd244, %fd229, %fd229;
	selp.f64 	%fd246, %fd243, %fd245, %p8;
	setp.lt.s32 	%p9, %r73, 0;
	mov.f64 	%fd247, 0d7FF0000000000000;
	mul.rn.f64 	%fd248, %fd246, %fd247;
	selp.f64 	%fd249, %fd248, %fd246, %p9;
	setp.lt.s32 	%p10, %r8, 0;
	mov.f64 	%fd250, 0dBCA1A62633145C07;
	add.rn.f64 	%fd251, %fd249, %fd250;
	neg.f64 	%fd252, %fd251;
	mov.f64 	%fd253, 0d400921FB54442D18;
	add.rn.f64 	%fd254, %fd253, %fd252;
	selp.f64 	%fd724, %fd254, %fd249, %p10;
$L__BB0_12:
	add.f64 	%fd21, %fd724, %fd724;
	abs.f64 	%fd22, %fd21;
	setp.neu.f64 	%p12, %fd22, 0d7FF0000000000000;
	@%p12 bra 	$L__BB0_14;
	mov.f64 	%fd281, 0d0000000000000000;
	mul.rn.f64 	%fd725, %fd21, %fd281;
	mov.b32 	%r148, 0;
	bra.uni 	$L__BB0_16;
$L__BB0_14:
	mul.f64 	%fd276, %fd21, 0d3FE45F306DC9C883;
	cvt.rni.s32.f64 	%r148, %fd276;
	cvt.rn.f64.s32 	%fd277, %r148;
	fma.rn.f64 	%fd278, %fd277, 0dBFF921FB54442D18, %fd21;
	fma.rn.f64 	%fd279, %fd277, 0dBC91A62633145C00, %fd278;
	fma.rn.f64 	%fd725, %fd277, 0dB97B839A252049C0, %fd279;
	setp.ltu.f64 	%p13, %fd22, 0d41E0000000000000;
	@%p13 bra 	$L__BB0_16;
	{ // callseq 0, 0
	.param .b64 param0;
	st.param.f64 	[param0], %fd21;
	.param .align 16 .b8 retval0[16];
	call.uni (retval0), 
	__internal_trig_reduction_slowpathd, 
	(
	param0
	);
	ld.param.f64 	%fd725, [retval0];
	ld.param.b32 	%r148, [retval0+8];
	} // callseq 0
$L__BB0_16:
	shl.b32 	%r83, %r148, 6;
	cvt.u64.u32 	%rd10, %r83;
	and.b64  	%rd11, %rd10, 64;
	mov.u64 	%rd12, __cudart_sin_cos_coeffs;
	add.s64 	%rd13, %rd12, %rd11;
	mul.rn.f64 	%fd282, %fd725, %fd725;
	and.b32  	%r84, %r148, 1;
	setp.eq.b32 	%p14, %r84, 1;
	selp.f64 	%fd283, 0dBDA8FF8320FD8164, 0d3DE5DB65F9785EBA, %p14;
	ld.global.nc.v2.f64 	{%fd284, %fd285}, [%rd13];
	fma.rn.f64 	%fd286, %fd283, %fd282, %fd284;
	fma.rn.f64 	%fd287, %fd286, %fd282, %fd285;
	ld.global.nc.v2.f64 	{%fd288, %fd289}, [%rd13+16];
	fma.rn.f64 	%fd290, %fd287, %fd282, %fd288;
	fma.rn.f64 	%fd291, %fd290, %fd282, %fd289;
	ld.global.nc.v2.f64 	{%fd292, %fd293}, [%rd13+32];
	fma.rn.f64 	%fd294, %fd291, %fd282, %fd292;
	fma.rn.f64 	%fd295, %fd294, %fd282, %fd293;
	fma.rn.f64 	%fd296, %fd295, %fd725, %fd725;
	fma.rn.f64 	%fd297, %fd295, %fd282, 0d3FF0000000000000;
	selp.f64 	%fd298, %fd297, %fd296, %p14;
	and.b32  	%r85, %r148, 2;
	setp.eq.s32 	%p15, %r85, 0;
	mov.f64 	%fd299, 0d0000000000000000;
	sub.f64 	%fd300, %fd299, %fd298;
	selp.f64 	%fd27, %fd298, %fd300, %p15;
	abs.f64 	%fd28, %fd720;
	setp.neu.f64 	%p16, %fd28, 0d7FF0000000000000;
	@%p16 bra 	$L__BB0_18;
	mov.f64 	%fd306, 0d0000000000000000;
	mul.rn.f64 	%fd727, %fd720, %fd306;
	mov.b32 	%r150, 1;
	bra.uni 	$L__BB0_21;
$L__BB0_18:
	mul.f64 	%fd301, %fd720, 0d3FE45F306DC9C883;
	cvt.rni.s32.f64 	%r149, %fd301;
	cvt.rn.f64.s32 	%fd302, %r149;
	fma.rn.f64 	%fd303, %fd302, 0dBFF921FB54442D18, %fd720;
	fma.rn.f64 	%fd304, %fd302, 0dBC91A62633145C00, %fd303;
	fma.rn.f64 	%fd727, %fd302, 0dB97B839A252049C0, %fd304;
	setp.ltu.f64 	%p17, %fd28, 0d41E0000000000000;
	@%p17 bra 	$L__BB0_20;
	{ // callseq 1, 0
	.param .b64 param0;
	st.param.f64 	[param0], %fd720;
	.param .align 16 .b8 retval0[16];
	call.uni (retval0), 
	__internal_trig_reduction_slowpathd, 
	(
	param0
	);
	ld.param.f64 	%fd727, [retval0];
	ld.param.b32 	%r149, [retval0+8];
	} // callseq 1
$L__BB0_20:
	add.s32 	%r150, %r149, 1;
$L__BB0_21:
	setp.neu.f64 	%p18, %fd22, 0d7FF0000000000000;
	shl.b32 	%r88, %r150, 6;
	cvt.u64.u32 	%rd14, %r88;
	and.b64  	%rd15, %rd14, 64;
	add.s64 	%rd17, %rd12, %rd15;
	mul.rn.f64 	%fd307, %fd727, %fd727;
	and.b32  	%r89, %r150, 1;
	setp.eq.b32 	%p19, %r89, 1;
	selp.f64 	%fd308, 0dBDA8FF8320FD8164, 0d3DE5DB65F9785EBA, %p19;
	ld.global.nc.v2.f64 	{%fd309, %fd310}, [%rd17];
	fma.rn.f64 	%fd311, %fd308, %fd307, %fd309;
	fma.rn.f64 	%fd312, %fd311, %fd307, %fd310;
	ld.global.nc.v2.f64 	{%fd313, %fd314}, [%rd17+16];
	fma.rn.f64 	%fd315, %fd312, %fd307, %fd313;
	fma.rn.f64 	%fd316, %fd315, %fd307, %fd314;
	ld.global.nc.v2.f64 	{%fd317, %fd318}, [%rd17+32];
	fma.rn.f64 	%fd319, %fd316, %fd307, %fd317;
	fma.rn.f64 	%fd320, %fd319, %fd307, %fd318;
	fma.rn.f64 	%fd321, %fd320, %fd727, %fd727;
	fma.rn.f64 	%fd322, %fd320, %fd307, 0d3FF0000000000000;
	selp.f64 	%fd323, %fd322, %fd321, %p19;
	and.b32  	%r90, %r150, 2;
	setp.eq.s32 	%p20, %r90, 0;
	mov.f64 	%fd324, 0d0000000000000000;
	sub.f64 	%fd325, %fd324, %fd323;
	selp.f64 	%fd34, %fd323, %fd325, %p20;
	@%p18 bra 	$L__BB0_23;
	mov.f64 	%fd331, 0d0000000000000000;
	mul.rn.f64 	%fd729, %fd21, %fd331;
	mov.b32 	%r152, 1;
	bra.uni 	$L__BB0_26;
$L__BB0_23:
	mul.f64 	%fd326, %fd21, 0d3FE45F306DC9C883;
	cvt.rni.s32.f64 	%r151, %fd326;
	cvt.rn.f64.s32 	%fd327, %r151;
	fma.rn.f64 	%fd328, %fd327, 0dBFF921FB54442D18, %fd21;
	fma.rn.f64 	%fd329, %fd327, 0dBC91A62633145C00, %fd328;
	fma.rn.f64 	%fd729, %fd327, 0dB97B839A252049C0, %fd329;
	setp.ltu.f64 	%p21, %fd22, 0d41E0000000000000;
	@%p21 bra 	$L__BB0_25;
	{ // callseq 2, 0
	.param .b64 param0;
	st.param.f64 	[param0], %fd21;
	.param .align 16 .b8 retval0[16];
	call.uni (retval0), 
	__internal_trig_reduction_slowpathd, 
	(
	param0
	);
	ld.param.f64 	%fd729, [retval0];
	ld.param.b32 	%r151, [retval0+8];
	} // callseq 2
$L__BB0_25:
	add.s32 	%r152, %r151, 1;
$L__BB0_26:
	setp.neu.f64 	%p22, %fd28, 0d7FF0000000000000;
	shl.b32 	%r93, %r152, 6;
	cvt.u64.u32 	%rd18, %r93;
	and.b64  	%rd19, %rd18, 64;
	add.s64 	%rd21, %rd12, %rd19;
	mul.rn.f64 	%fd332, %fd729, %fd729;
	and.b32  	%r94, %r152, 1;
	setp.eq.b32 	%p23, %r94, 1;
	selp.f64 	%fd333, 0dBDA8FF8320FD8164, 0d3DE5DB65F9785EBA, %p23;
	ld.global.nc.v2.f64 	{%fd334, %fd335}, [%rd21];
	fma.rn.f64 	%fd336, %fd333, %fd332, %fd334;
	fma.rn.f64 	%fd337, %fd336, %fd332, %fd335;
	ld.global.nc.v2.f64 	{%fd338, %fd339}, [%rd21+16];
	fma.rn.f64 	%fd340, %fd337, %fd332, %fd338;
	fma.rn.f64 	%fd341, %fd340, %fd332, %fd339;
	ld.global.nc.v2.f64 	{%fd342, %fd343}, [%rd21+32];
	fma.rn.f64 	%fd344, %fd341, %fd332, %fd342;
	fma.rn.f64 	%fd345, %fd344, %fd332, %fd343;
	fma.rn.f64 	%fd346, %fd345, %fd729, %fd729;
	fma.rn.f64 	%fd347, %fd345, %fd332, 0d3FF0000000000000;
	selp.f64 	%fd348, %fd347, %fd346, %p23;
	and.b32  	%r95, %r152, 2;
	setp.eq.s32 	%p24, %r95, 0;
	mov.f64 	%fd349, 0d0000000000000000;
	sub.f64 	%fd350, %fd349, %fd348;
	selp.f64 	%fd735, %fd348, %fd350, %p24;
	@%p22 bra 	$L__BB0_28;
	mov.f64 	%fd356, 0d0000000000000000;
	mul.rn.f64 	%fd730, %fd720, %fd356;
	mov.b32 	%r153, 0;
	bra.uni 	$L__BB0_30;
$L__BB0_28:
	mul.f64 	%fd351, %fd720, 0d3FE45F306DC9C883;
	cvt.rni.s32.f64 	%r153, %fd351;
	cvt.rn.f64.s32 	%fd352, %r153;
	fma.rn.f64 	%fd353, %fd352, 0dBFF921FB54442D18, %fd720;
	fma.rn.f64 	%fd354, %fd352, 0dBC91A62633145C00, %fd353;
	fma.rn.f64 	%fd730, %fd352, 0dB97B839A252049C0, %fd354;
	setp.ltu.f64 	%p25, %fd28, 0d41E0000000000000;
	@%p25 bra 	$L__BB0_30;
	{ // callseq 3, 0
	.param .b64 param0;
	st.param.f64 	[param0], %fd720;
	.param .align 16 .b8 retval0[16];
	call.uni (retval0), 
	__internal_trig_reduction_slowpathd, 
	(
	param0
	);
	ld.param.f64 	%fd730, [retval0];
	ld.param.b32 	%r153, [retval0+8];
	} // callseq 3
$L__BB0_30:
	shl.b32 	%r100, %r153, 6;
	cvt.u64.u32 	%rd22, %r100;
	and.b64  	%rd23, %rd22, 64;
	add.s64 	%rd25, %rd12, %rd23;
	mul.rn.f64 	%fd361, %fd730, %fd730;
	and.b32  	%r101, %r153, 1;
	setp.eq.b32 	%p26, %r101, 1;
	selp.f64 	%fd362, 0dBDA8FF8320FD8164, 0d3DE5DB65F9785EBA, %p26;
	ld.global.nc.v2.f64 	{%fd363, %fd364}, [%rd25];
	fma.rn.f64 	%fd365, %fd362, %fd361, %fd363;
	fma.rn.f64 	%fd366, %fd365, %fd361, %fd364;
	ld.global.nc.v2.f64 	{%fd367, %fd368}, [%rd25+16];
	fma.rn.f64 	%fd369, %fd366, %fd361, %fd367;
	fma.rn.f64 	%fd370, %fd369, %fd361, %fd368;
	ld.global.nc.v2.f64 	{%fd371, %fd372}, [%rd25+32];
	fma.rn.f64 	%fd373, %fd370, %fd361, %fd371;
	fma.rn.f64 	%fd374, %fd373, %fd361, %fd372;
	fma.rn.f64 	%fd375, %fd374, %fd730, %fd730;
	fma.rn.f64 	%fd376, %fd374, %fd361, 0d3FF0000000000000;
	selp.f64 	%fd377, %fd376, %fd375, %p26;
	and.b32  	%r102, %r153, 2;
	setp.eq.s32 	%p27, %r102, 0;
	mov.f64 	%fd378, 0d0000000000000000;
	sub.f64 	%fd379, %fd378, %fd377;
	selp.f64 	%fd380, %fd377, %fd379, %p27;
	mul.f64 	%fd736, %fd27, %fd380;
	cvt.f64.f32 	%fd46, %f1;
	cvta.to.global.u64 	%rd3, %rd6;
	cvta.to.global.u64 	%rd4, %rd7;
	mul.f64 	%fd734, %fd27, %fd34;
	mov.b32 	%r155, 0;
	mov.f64 	%fd733, 0d4055400000000000;
	mov.f64 	%fd732, 0d404E000000000000;
	mov.f64 	%fd731, 0d4049000000000000;
	mov.f64 	%fd737, 0d40DEADFB4C5D3903;
	mov.f64 	%fd738, %fd737;
	mov.f64 	%fd739, %fd737;
$L__BB0_31:
	mov.f64 	%fd56, %fd736;
	mov.f64 	%fd55, %fd735;
	mov.f64 	%fd54, %fd734;
	add.s32 	%r27, %r155, 1;
	mad.lo.s32 	%r28, %r155, 3, 3;
	ld.global.f64 	%fd382, [%rd1+8];
	sub.f64 	%fd383, %fd382, %fd731;
	ld.global.f64 	%fd384, [%rd1+16];
	sub.f64 	%fd385, %fd384, %fd732;
	ld.global.f64 	%fd386, [%rd1+24];
	sub.f64 	%fd387, %fd386, %fd733;
	mul.f64 	%fd388, %fd55, %fd385;
	fma.rn.f64 	%fd389, %fd54, %fd383, %fd388;
	fma.rn.f64 	%fd57, %fd56, %fd387, %fd389;
	mul.f64 	%fd390, %fd57, %fd57;
	mul.f64 	%fd391, %fd385, %fd385;
	fma.rn.f64 	%fd392, %fd383, %fd383, %fd391;
	fma.rn.f64 	%fd393, %fd387, %fd387, %fd392;
	sub.f64 	%fd394, %fd390, %fd393;
	ld.global.f64 	%fd395, [%rd1];
	fma.rn.f64 	%fd58, %fd395, %fd395, %fd394;
	setp.lt.f64 	%p28, %fd58, 0d0000000000000000;
	mov.f64 	%fd381, 0d4415AF1D78B58C40;
	mov.f64 	%fd740, %fd381;
	@%p28 bra 	$L__BB0_35;
	sqrt.rn.f64 	%fd59, %fd58;
	sub.f64 	%fd740, %fd57, %fd59;
	setp.gt.f64 	%p29, %fd740, 0d3F1A36E2EB1C432D;
	@%p29 bra 	$L__BB0_35;
	add.f64 	%fd740, %fd57, %fd59;
	setp.gt.f64 	%p30, %fd740, 0d3F1A36E2EB1C432D;
	@%p30 bra 	$L__BB0_35;
	mov.f64 	%fd740, %fd381;
$L__BB0_35:
	ld.global.f64 	%fd398, [%rd1+72];
	sub.f64 	%fd399, %fd398, %fd731;
	ld.global.f64 	%fd400, [%rd1+80];
	sub.f64 	%fd401, %fd400, %fd732;
	ld.global.f64 	%fd402, [%rd1+88];
	sub.f64 	%fd403, %fd402, %fd733;
	mul.f64 	%fd404, %fd55, %fd401;
	fma.rn.f64 	%fd405, %fd54, %fd399, %fd404;
	fma.rn.f64 	%fd63, %fd56, %fd403, %fd405;
	mul.f64 	%fd406, %fd63, %fd63;
	mul.f64 	%fd407, %fd401, %fd401;
	fma.rn.f64 	%fd408, %fd399, %fd399, %fd407;
	fma.rn.f64 	%fd409, %fd403, %fd403, %fd408;
	sub.f64 	%fd410, %fd406, %fd409;
	ld.global.f64 	%fd411, [%rd1+64];
	fma.rn.f64 	%fd64, %fd411, %fd411, %fd410;
	setp.lt.f64 	%p31, %fd64, 0d0000000000000000;
	mov.f64 	%fd397, 0d4415AF1D78B58C40;
	mov.f64 	%fd741, %fd397;
	@%p31 bra 	$L__BB0_39;
	sqrt.rn.f64 	%fd65, %fd64;
	sub.f64 	%fd741, %fd63, %fd65;
	setp.gt.f64 	%p32, %fd741, 0d3F1A36E2EB1C432D;
	@%p32 bra 	$L__BB0_39;
	add.f64 	%fd741, %fd63, %fd65;
	setp.gt.f64 	%p33, %fd741, 0d3F1A36E2EB1C432D;
	@%p33 bra 	$L__BB0_39;
	mov.f64 	%fd741, %fd397;
$L__BB0_39:
	setp.lt.f64 	%p34, %fd740, 0d4415AF1D78B58C40;
	min.f64 	%fd414, %fd740, 0d4415AF1D78B58C40;
	setp.lt.f64 	%p35, %fd741, %fd414;
	selp.b32 	%r103, 0, %r154, %p34;
	selp.b32 	%r29, 1, %r103, %p35;
	selp.f64 	%fd69, %fd741, %fd414, %p35;
	ld.global.f64 	%fd415, [%rd1+136];
	sub.f64 	%fd416, %fd415, %fd731;
	ld.global.f64 	%fd417, [%rd1+144];
	sub.f64 	%fd418, %fd417, %fd732;
	ld.global.f64 	%fd419, [%rd1+152];
	sub.f64 	%fd420, %fd419, %fd733;
	mul.f64 	%fd421, %fd55, %fd418;
	fma.rn.f64 	%fd422, %fd54, %fd416, %fd421;
	fma.rn.f64 	%fd70, %fd56, %fd420, %fd422;
	mul.f64 	%fd423, %fd70, %fd70;
	mul.f64 	%fd424, %fd418, %fd418;
	fma.rn.f64 	%fd425, %fd416, %fd416, %fd424;
	fma.rn.f64 	%fd426, %fd420, %fd420, %fd425;
	sub.f64 	%fd427, %fd423, %fd426;
	ld.global.f64 	%fd428, [%rd1+128];
	fma.rn.f64 	%fd71, %fd428, %fd428, %fd427;
	setp.lt.f64 	%p36, %fd71, 0d0000000000000000;
	mov.f64 	%fd413, 0d4415AF1D78B58C40;
	mov.f64 	%fd742, %fd413;
	@%p36 bra 	$L__BB0_43;
	sqrt.rn.f64 	%fd72, %fd71;
	sub.f64 	%fd742, %fd70, %fd72;
	setp.gt.f64 	%p37, %fd742, 0d3F1A36E2EB1C432D;
	@%p37 bra 	$L__BB0_43;
	add.f64 	%fd742, %fd70, %fd72;
	setp.gt.f64 	%p38, %fd742, 0d3F1A36E2EB1C432D;
	@%p38 bra 	$L__BB0_43;
	mov.f64 	%fd742, %fd413;
$L__BB0_43:
	setp.lt.f64 	%p39, %fd742, %fd69;
	selp.b32 	%r30, 2, %r29, %p39;
	selp.f64 	%fd76, %fd742, %fd69, %p39;
	ld.global.f64 	%fd431, [%rd1+200];
	sub.f64 	%fd432, %fd431, %fd731;
	ld.global.f64 	%fd433, [%rd1+208];
	sub.f64 	%fd434, %fd433, %fd732;
	ld.global.f64 	%fd435, [%rd1+216];
	sub.f64 	%fd436, %fd435, %fd733;
	mul.f64 	%fd437, %fd55, %fd434;
	fma.rn.f64 	%fd438, %fd54, %fd432, %fd437;
	fma.rn.f64 	%fd77, %fd56, %fd436, %fd438;
	mul.f64 	%fd439, %fd77, %fd77;
	mul.f64 	%fd440, %fd434, %fd434;
	fma.rn.f64 	%fd441, %fd432, %fd432, %fd440;
	fma.rn.f64 	%fd442, %fd436, %fd436, %fd441;
	sub.f64 	%fd443, %fd439, %fd442;
	ld.global.f64 	%fd444, [%rd1+192];
	fma.rn.f64 	%fd78, %fd444, %fd444, %fd443;
	setp.lt.f64 	%p40, %fd78, 0d0000000000000000;
	mov.f64 	%fd430, 0d4415AF1D78B58C40;
	mov.f64 	%fd743, %fd430;
	@%p40 bra 	$L__BB0_47;
	sqrt.rn.f64 	%fd79, %fd78;
	sub.f64 	%fd743, %fd77, %fd79;
	setp.gt.f64 	%p41, %fd743, 0d3F1A36E2EB1C432D;
	@%p41 bra 	$L__BB0_47;
	add.f64 	%fd743, %fd77, %fd79;
	setp.gt.f64 	%p42, %fd743, 0d3F1A36E2EB1C432D;
	@%p42 bra 	$L__BB0_47;
	mov.f64 	%fd743, %fd430;
$L__BB0_47:
	setp.lt.f64 	%p43, %fd743, %fd76;
	selp.b32 	%r31, 3, %r30, %p43;
	selp.f64 	%fd83, %fd743, %fd76, %p43;
	ld.global.f64 	%fd447, [%rd1+264];
	sub.f64 	%fd448, %fd447, %fd731;
	ld.global.f64 	%fd449, [%rd1+272];
	sub.f64 	%fd450, %fd449, %fd732;
	ld.global.f64 	%fd451, [%rd1+280];
	sub.f64 	%fd452, %fd451, %fd733;
	mul.f64 	%fd453, %fd55, %fd450;
	fma.rn.f64 	%fd454, %fd54, %fd448, %fd453;
	fma.rn.f64 	%fd84, %fd56, %fd452, %fd454;
	mul.f64 	%fd455, %fd84, %fd84;
	mul.f64 	%fd456, %fd450, %fd450;
	fma.rn.f64 	%fd457, %fd448, %fd448, %fd456;
	fma.rn.f64 	%fd458, %fd452, %fd452, %fd457;
	sub.f64 	%fd459, %fd455, %fd458;
	ld.global.f64 	%fd460, [%rd1+256];
	fma.rn.f64 	%fd85, %fd460, %fd460, %fd459;
	setp.lt.f64 	%p44, %fd85, 0d0000000000000000;
	mov.f64 	%fd446, 0d4415AF1D78B58C40;
	mov.f64 	%fd744, %fd446;
	@%p44 bra 	$L__BB0_51;
	sqrt.rn.f64 	%fd86, %fd85;
	sub.f64 	%fd744, %fd84, %fd86;
	setp.gt.f64 	%p45, %fd744, 0d3F1A36E2EB1C432D;
	@%p45 bra 	$L__BB0_51;
	add.f64 	%fd744, %fd84, %fd86;
	setp.gt.f64 	%p46, %fd744, 0d3F1A36E2EB1C432D;
	@%p46 bra 	$L__BB0_51;
	mov.f64 	%fd744, %fd446;
$L__BB0_51:
	setp.lt.f64 	%p47, %fd744, %fd83;
	selp.b32 	%r32, 4, %r31, %p47;
	selp.f64 	%fd90, %fd744, %fd83, %p47;
	ld.global.f64 	%fd463, [%rd1+328];
	sub.f64 	%fd464, %fd463, %fd731;
	ld.global.f64 	%fd465, [%rd1+336];
	sub.f64 	%fd466, %fd465, %fd732;
	ld.global.f64 	%fd467, [%rd1+344];
	sub.f64 	%fd468, %fd467, %fd733;
	mul.f64 	%fd469, %fd55, %fd466;
	fma.rn.f64 	%fd470, %fd54, %fd464, %fd469;
	fma.rn.f64 	%fd91, %fd56, %fd468, %fd470;
	mul.f64 	%fd471, %fd91, %fd91;
	mul.f64 	%fd472, %fd466, %fd466;
	fma.rn.f64 	%fd473, %fd464, %fd464, %fd472;
	fma.rn.f64 	%fd474, %fd468, %fd468, %fd473;
	sub.f64 	%fd475, %fd471, %fd474;
	ld.global.f64 	%fd476, [%rd1+320];
	fma.rn.f64 	%fd92, %fd476, %fd476, %fd475;
	setp.lt.f64 	%p48, %fd92, 0d0000000000000000;
	mov.f64 	%fd462, 0d4415AF1D78B58C40;
	mov.f64 	%fd745, %fd462;
	@%p48 bra 	$L__BB0_55;
	sqrt.rn.f64 	%fd93, %fd92;
	sub.f64 	%fd745, %fd91, %fd93;
	setp.gt.f64 	%p49, %fd745, 0d3F1A36E2EB1C432D;
	@%p49 bra 	$L__BB0_55;
	add.f64 	%fd745, %fd91, %fd93;
	setp.gt.f64 	%p50, %fd745, 0d3F1A36E2EB1C432D;
	@%p50 bra 	$L__BB0_55;
	mov.f64 	%fd745, %fd462;
$L__BB0_55:
	setp.lt.f64 	%p51, %fd745, %fd90;
	selp.b32 	%r33, 5, %r32, %p51;
	selp.f64 	%fd97, %fd745, %fd90, %p51;
	ld.global.f64 	%fd479, [%rd1+392];
	sub.f64 	%fd480, %fd479, %fd731;
	ld.global.f64 	%fd481, [%rd1+400];
	sub.f64 	%fd482, %fd481, %fd732;
	ld.global.f64 	%fd483, [%rd1+408];
	sub.f64 	%fd484, %fd483, %fd733;
	mul.f64 	%fd485, %fd55, %fd482;
	fma.rn.f64 	%fd486, %fd54, %fd480, %fd485;
	fma.rn.f64 	%fd98, %fd56, %fd484, %fd486;
	mul.f64 	%fd487, %fd98, %fd98;
	mul.f64 	%fd488, %fd482, %fd482;
	fma.rn.f64 	%fd489, %fd480, %fd480, %fd488;
	fma.rn.f64 	%fd490, %fd484, %fd484, %fd489;
	sub.f64 	%fd491, %fd487, %fd490;
	ld.global.f64 	%fd492, [%rd1+384];
	fma.rn.f64 	%fd99, %fd492, %fd492, %fd491;
	setp.lt.f64 	%p52, %fd99, 0d0000000000000000;
	mov.f64 	%fd478, 0d4415AF1D78B58C40;
	mov.f64 	%fd746, %fd478;
	@%p52 bra 	$L__BB0_59;
	sqrt.rn.f64 	%fd100, %fd99;
	sub.f64 	%fd746, %fd98, %fd100;
	setp.gt.f64 	%p53, %fd746, 0d3F1A36E2EB1C432D;
	@%p53 bra 	$L__BB0_59;
	add.f64 	%fd746, %fd98, %fd100;
	setp.gt.f64 	%p54, %fd746, 0d3F1A36E2EB1C432D;
	@%p54 bra 	$L__BB0_59;
	mov.f64 	%fd746, %fd478;
$L__BB0_59:
	setp.lt.f64 	%p55, %fd746, %fd97;
	selp.b32 	%r34, 6, %r33, %p55;
	selp.f64 	%fd104, %fd746, %fd97, %p55;
	ld.global.f64 	%fd495, [%rd1+456];
	sub.f64 	%fd496, %fd495, %fd731;
	ld.global.f64 	%fd497, [%rd1+464];
	sub.f64 	%fd498, %fd497, %fd732;
	ld.global.f64 	%fd499, [%rd1+472];
	sub.f64 	%fd500, %fd499, %fd733;
	mul.f64 	%fd501, %fd55, %fd498;
	fma.rn.f64 	%fd502, %fd54, %fd496, %fd501;
	fma.rn.f64 	%fd105, %fd56, %fd500, %fd502;
	mul.f64 	%fd503, %fd105, %fd105;
	mul.f64 	%fd504, %fd498, %fd498;
	fma.rn.f64 	%fd505, %fd496, %fd496, %fd504;
	fma.rn.f64 	%fd506, %fd500, %fd500, %fd505;
	sub.f64 	%fd507, %fd503, %fd506;
	ld.global.f64 	%fd508, [%rd1+448];
	fma.rn.f64 	%fd106, %fd508, %fd508, %fd507;
	setp.lt.f64 	%p56, %fd106, 0d0000000000000000;
	mov.f64 	%fd494, 0d4415AF1D78B58C40;
	mov.f64 	%fd747, %fd494;
	@%p56 bra 	$L__BB0_63;
	sqrt.rn.f64 	%fd107, %fd106;
	sub.f64 	%fd747, %fd105, %fd107;
	setp.gt.f64 	%p57, %fd747, 0d3F1A36E2EB1C432D;
	@%p57 bra 	$L__BB0_63;
	add.f64 	%fd747, %fd105, %fd107;
	setp.gt.f64 	%p58, %fd747, 0d3F1A36E2EB1C432D;
	@%p58 bra 	$L__BB0_63;
	mov.f64 	%fd747, %fd494;
$L__BB0_63:
	setp.lt.f64 	%p59, %fd747, %fd104;
	selp.b32 	%r35, 7, %r34, %p59;
	selp.f64 	%fd111, %fd747, %fd104, %p59;
	ld.global.f64 	%fd511, [%rd1+520];
	sub.f64 	%fd512, %fd511, %fd731;
	ld.global.f64 	%fd513, [%rd1+528];
	sub.f64 	%fd514, %fd513, %fd732;
	ld.global.f64 	%fd515, [%rd1+536];
	sub.f64 	%fd516, %fd515, %fd733;
	mul.f64 	%fd517, %fd55, %fd514;
	fma.rn.f64 	%fd518, %fd54, %fd512, %fd517;
	fma.rn.f64 	%fd112, %fd56, %fd516, %fd518;
	mul.f64 	%fd519, %fd112, %fd112;
	mul.f64 	%fd520, %fd514, %fd514;
	fma.rn.f64 	%fd521, %fd512, %fd512, %fd520;
	fma.rn.f64 	%fd522, %fd516, %fd516, %fd521;
	sub.f64 	%fd523, %fd519, %fd522;
	ld.global.f64 	%fd524, [%rd1+512];
	fma.rn.f64 	%fd113, %fd524, %fd524, %fd523;
	setp.lt.f64 	%p60, %fd113, 0d0000000000000000;
	mov.f64 	%fd510, 0d4415AF1D78B58C40;
	mov.f64 	%fd748, %fd510;
	@%p60 bra 	$L__BB0_67;
	sqrt.rn.f64 	%fd114, %fd113;
	sub.f64 	%fd748, %fd112, %fd114;
	setp.gt.f64 	%p61, %fd748, 0d3F1A36E2EB1C432D;
	@%p61 bra 	$L__BB0_67;
	add.f64 	%fd748, %fd112, %fd114;
	setp.gt.f64 	%p62, %fd748, 0d3F1A36E2EB1C432D;
	@%p62 bra 	$L__BB0_67;
	mov.f64 	%fd748, %fd510;
$L__BB0_67:
	setp.lt.f64 	%p63, %fd748, %fd111;
	selp.b32 	%r154, 8, %r35, %p63;
	selp.f64 	%fd118, %fd748, %fd111, %p63;
	setp.geu.f64 	%p64, %fd118, 0d4415AF1D78B58C40;
	setp.gt.u32 	%p65, %r155, 18;
	or.pred  	%p66, %p64, %p65;
	@%p66 bra 	$L__BB0_100;
	mul.wide.s32 	%rd26, %r154, 64;
	add.s64 	%rd27, %rd1, %rd26;
	fma.rn.f64 	%fd731, %fd54, %fd118, %fd731;
	fma.rn.f64 	%fd732, %fd55, %fd118, %fd732;
	fma.rn.f64 	%fd733, %fd56, %fd118, %fd733;
	ld.global.f64 	%fd526, [%rd27+8];
	sub.f64 	%fd527, %fd731, %fd526;
	ld.global.f64 	%fd528, [%rd27+16];
	sub.f64 	%fd529, %fd732, %fd528;
	ld.global.f64 	%fd530, [%rd27+24];
	sub.f64 	%fd531, %fd733, %fd530;
	mul.f64 	%fd532, %fd529, %fd529;
	fma.rn.f64 	%fd533, %fd527, %fd527, %fd532;
	fma.rn.f64 	%fd534, %fd531, %fd531, %fd533;
	sqrt.rn.f64 	%fd535, %fd534;
	rcp.rn.f64 	%fd536, %fd535;
	mul.f64 	%fd122, %fd527, %fd536;
	mul.f64 	%fd123, %fd529, %fd536;
	mul.f64 	%fd124, %fd531, %fd536;
	ld.global.f64 	%fd537, [%rd27+32];
	ld.global.f64 	%fd126, [%rd27+40];
	ld.global.f64 	%fd538, [%rd27+48];
	setp.gt.f64 	%p67, %fd537, %fd126;
	setp.gt.f64 	%p68, %fd537, %fd538;
	setp.gt.f64 	%p69, %fd126, %fd538;
	selp.f64 	%fd539, %fd126, %fd538, %p69;
	selp.f64 	%fd540, %fd537, %fd539, %p68;
	selp.f64 	%fd128, %fd540, %fd539, %p67;
	mul.f64 	%fd541, %fd55, %fd123;
	fma.rn.f64 	%fd542, %fd54, %fd122, %fd541;
	fma.rn.f64 	%fd129, %fd56, %fd124, %fd542;
	setp.lt.f64 	%p70, %fd129, 0d0000000000000000;
	neg.f64 	%fd543, %fd122;
	neg.f64 	%fd544, %fd123;
	neg.f64 	%fd545, %fd124;
	selp.f64 	%fd130, %fd122, %fd543, %p70;
	selp.f64 	%fd131, %fd123, %fd544, %p70;
	selp.f64 	%fd132, %fd124, %fd545, %p70;
	ld.global.u32 	%r104, [%rd27+56];
	setp.eq.s32 	%p71, %r104, 1;
	@%p71 bra 	$L__BB0_91;
	setp.ne.s32 	%p72, %r104, 0;
	@%p72 bra 	$L__BB0_92;
	setp.lt.s32 	%p73, %r1, 1;
	add.s32 	%r105, %r28, -1;
	mul.wide.u32 	%rd28, %r105, 4;
	add.s64 	%rd5, %rd2, %rd28;
	ld.global.u32 	%r37, [%rd5];
	mov.f64 	%fd751, 0d0000000000000000;
	@%p73 bra 	$L__BB0_74;
	cvt.rn.f64.s32 	%fd554, %r37;
	rcp.rn.f64 	%fd133, %fd554;
	mov.f64 	%fd750, 0d0000000000000000;
	mov.f64 	%fd749, %fd133;
	mov.u32 	%r156, %r1;
$L__BB0_72:
	div.s32 	%r39, %r156, %r37;
	mul.lo.s32 	%r106, %r39, %r37;
	sub.s32 	%r107, %r156, %r106;
	setp.eq.s32 	%p74, %r107, 0;
	sub.s32 	%r108, %r37, %r107;
	selp.b32 	%r109, 0, %r108, %p74;
	cvt.rn.f64.s32 	%fd555, %r109;
	fma.rn.f64 	%fd750, %fd749, %fd555, %fd750;
	mul.f64 	%fd749, %fd133, %fd749;
	setp.gt.s32 	%p75, %r39, 0;
	mov.u32 	%r156, %r39;
	@%p75 bra 	$L__BB0_72;
	mul.f64 	%fd751, %fd750, 0d401921FB54442D11;
$L__BB0_74:
	setp.lt.s32 	%p76, %r1, 1;
	ld.global.u32 	%r40, [%rd5+4];
	mov.f64 	%fd754, 0d0000000000000000;
	@%p76 bra 	$L__BB0_77;
	cvt.rn.f64.s32 	%fd558, %r40;
	rcp.rn.f64 	%fd140, %fd558;
	mov.f64 	%fd754, 0d0000000000000000;
	mov.f64 	%fd752, %fd140;
	mov.u32 	%r157, %r1;
$L__BB0_76:
	div.s32 	%r42, %r157, %r40;
	mul.lo.s32 	%r110, %r42, %r40;
	sub.s32 	%r111, %r157, %r110;
	setp.eq.s32 	%p77, %r111, 0;
	sub.s32 	%r112, %r40, %r111;
	selp.b32 	%r113, 0, %r112, %p77;
	cvt.rn.f64.s32 	%fd559, %r113;
	fma.rn.f64 	%fd754, %fd752, %fd559, %fd754;
	mul.f64 	%fd752, %fd140, %fd752;
	setp.gt.s32 	%p78, %r42, 0;
	mov.u32 	%r157, %r42;
	@%p78 bra 	$L__BB0_76;
$L__BB0_77:
	abs.f64 	%fd560, %fd122;
	setp.gt.f64 	%p79, %fd560, 0d3FB999999999999A;
	selp.f64 	%fd561, 0d0000000000000000, 0d3FF0000000000000, %p79;
	selp.f64 	%fd562, 0d3FF0000000000000, 0d0000000000000000, %p79;
	mul.f64 	%fd563, %fd562, %fd132;
	mul.f64 	%fd564, %fd131, 0d0000000000000000;
	sub.f64 	%fd565, %fd563, %fd564;
	mul.f64 	%fd566, %fd130, 0d0000000000000000;
	mul.f64 	%fd567, %fd561, %fd132;
	sub.f64 	%fd568, %fd566, %fd567;
	mul.f64 	%fd569, %fd561, %fd131;
	mul.f64 	%fd570, %fd562, %fd130;
	sub.f64 	%fd571, %fd569, %fd570;
	mul.f64 	%fd572, %fd568, %fd568;
	fma.rn.f64 	%fd573, %fd565, %fd565, %fd572;
	fma.rn.f64 	%fd574, %fd571, %fd571, %fd573;
	sqrt.rn.f64 	%fd575, %fd574;
	rcp.rn.f64 	%fd576, %fd575;
	mul.f64 	%fd146, %fd565, %fd576;
	mul.f64 	%fd147, %fd568, %fd576;
	mul.f64 	%fd148, %fd571, %fd576;
	abs.f64 	%fd149, %fd751;
	setp.neu.f64 	%p80, %fd149, 0d7FF0000000000000;
	@%p80 bra 	$L__BB0_79;
	mov.f64 	%fd582, 0d0000000000000000;
	mul.rn.f64 	%fd756, %fd751, %fd582;
	mov.b32 	%r159, 1;
	bra.uni 	$L__BB0_82;
$L__BB0_79:
	mul.f64 	%fd577, %fd751, 0d3FE45F306DC9C883;
	cvt.rni.s32.f64 	%r158, %fd577;
	cvt.rn.f64.s32 	%fd578, %r158;
	fma.rn.f64 	%fd579, %fd578, 0dBFF921FB54442D18, %fd751;
	fma.rn.f64 	%fd580, %fd578, 0dBC91A62633145C00, %fd579;
	fma.rn.f64 	%fd756, %fd578, 0dB97B839A252049C0, %fd580;
	setp.ltu.f64 	%p81, %fd149, 0d41E0000000000000;
	@%p81 bra 	$L__BB0_81;
	{ // callseq 4, 0
	.param .b64 param0;
	st.param.f64 	[param0], %fd751;
	.param .align 16 .b8 retval0[16];
	call.uni (retval0), 
	__internal_trig_reduction_slowpathd, 
	(
	param0
	);
	ld.param.f64 	%fd756, [retval0];
	ld.param.b32 	%r158, [retval0+8];
	} // callseq 4
$L__BB0_81:
	add.s32 	%r159, %r158, 1;
$L__BB0_82:
	shl.b32 	%r116, %r159, 6;
	cvt.u64.u32 	%rd29, %r116;
	and.b64  	%rd30, %rd29, 64;
	add.s64 	%rd32, %rd12, %rd30;
	mul.rn.f64 	%fd583, %fd756, %fd756;
	and.b32  	%r117, %r159, 1;
	setp.eq.b32 	%p83, %r117, 1;
	selp.f64 	%fd584, 0dBDA8FF8320FD8164, 0d3DE5DB65F9785EBA, %p83;
	ld.global.nc.v2.f64 	{%fd585, %fd586}, [%rd32];
	fma.rn.f64 	%fd587, %fd584, %fd583, %fd585;
	fma.rn.f64 	%fd588, %fd587, %fd583, %fd586;
	ld.global.nc.v2.f64 	{%fd589, %fd590}, [%rd32+16];
	fma.rn.f64 	%fd591, %fd588, %fd583, %fd589;
	fma.rn.f64 	%fd592, %fd591, %fd583, %fd590;
	ld.global.nc.v2.f64 	{%fd593, %fd594}, [%rd32+32];
	fma.rn.f64 	%fd595, %fd592, %fd583, %fd593;
	fma.rn.f64 	%fd596, %fd595, %fd583, %fd594;
	fma.rn.f64 	%fd597, %fd596, %fd756, %fd756;
	fma.rn.f64 	%fd598, %fd596, %fd583, 0d3FF0000000000000;
	selp.f64 	%fd599, %fd598, %fd597, %p83;
	and.b32  	%r118, %r159, 2;
	setp.eq.s32 	%p84, %r118, 0;
	mov.f64 	%fd600, 0d0000000000000000;
	sub.f64 	%fd601, %fd600, %fd599;
	selp.f64 	%fd602, %fd599, %fd601, %p84;
	mul.f64 	%fd155, %fd146, %fd602;
	mul.f64 	%fd156, %fd147, %fd602;
	mul.f64 	%fd157, %fd148, %fd602;
	@%p80 bra 	$L__BB0_84;
	mov.f64 	%fd608, 0d0000000000000000;
	mul.rn.f64 	%fd757, %fd751, %fd608;
	mov.b32 	%r160, 0;
	bra.uni 	$L__BB0_86;
$L__BB0_84:
	mul.f64 	%fd603, %fd751, 0d3FE45F306DC9C883;
	cvt.rni.s32.f64 	%r160, %fd603;
	cvt.rn.f64.s32 	%fd604, %r160;
	fma.rn.f64 	%fd605, %fd604, 0dBFF921FB54442D18, %fd751;
	fma.rn.f64 	%fd606, %fd604, 0dBC91A62633145C00, %fd605;
	fma.rn.f64 	%fd757, %fd604, 0dB97B839A252049C0, %fd606;
	setp.ltu.f64 	%p85, %fd149, 0d41E0000000000000;
	@%p85 bra 	$L__BB0_86;
	{ // callseq 5, 0
	.param .b64 param0;
	st.param.f64 	[param0], %fd751;
	.param .align 16 .b8 retval0[16];
	call.uni (retval0), 
	__internal_trig_reduction_slowpathd, 
	(
	param0
	);
	ld.param.f64 	%fd757, [retval0];
	ld.param.b32 	%r160, [retval0+8];
	} // callseq 5
$L__BB0_86:
	sqrt.rn.f64 	%fd610, %fd754;
	setp.lt.s32 	%p86, %r1, 1;
	shl.b32 	%r121, %r160, 6;
	cvt.u64.u32 	%rd33, %r121;
	and.b64  	%rd34, %rd33, 64;
	mov.u64 	%rd35, __cudart_sin_cos_coeffs;
	add.s64 	%rd36, %rd35, %rd34;
	mul.rn.f64 	%fd611, %fd757, %fd757;
	and.b32  	%r122, %r160, 1;
	setp.eq.b32 	%p87, %r122, 1;
	selp.f64 	%fd612, 0dBDA8FF8320FD8164, 0d3DE5DB65F9785EBA, %p87;
	ld.global.nc.v2.f64 	{%fd613, %fd614}, [%rd36];
	fma.rn.f64 	%fd615, %fd612, %fd611, %fd613;
	fma.rn.f64 	%fd616, %fd615, %fd611, %fd614;
	ld.global.nc.v2.f64 	{%fd617, %fd618}, [%rd36+16];
	fma.rn.f64 	%fd619, %fd616, %fd611, %fd617;
	fma.rn.f64 	%fd620, %fd619, %fd611, %fd618;
	ld.global.nc.v2.f64 	{%fd621, %fd622}, [%rd36+32];
	fma.rn.f64 	%fd623, %fd620, %fd611, %fd621;
	fma.rn.f64 	%fd624, %fd623, %fd611, %fd622;
	fma.rn.f64 	%fd625, %fd624, %fd757, %fd757;
	fma.rn.f64 	%fd626, %fd624, %fd611, 0d3FF0000000000000;
	selp.f64 	%fd627, %fd626, %fd625, %p87;
	and.b32  	%r123, %r160, 2;
	setp.eq.s32 	%p88, %r123, 0;
	mov.f64 	%fd760, 0d0000000000000000;
	sub.f64 	%fd628, %fd760, %fd627;
	selp.f64 	%fd629, %fd627, %fd628, %p88;
	mul.f64 	%fd630, %fd132, %fd147;
	mul.f64 	%fd631, %fd131, %fd148;
	sub.f64 	%fd632, %fd631, %fd630;
	mul.f64 	%fd633, %fd632, %fd629;
	mul.f64 	%fd634, %fd130, %fd148;
	mul.f64 	%fd635, %fd132, %fd146;
	sub.f64 	%fd636, %fd635, %fd634;
	mul.f64 	%fd637, %fd636, %fd629;
	mul.f64 	%fd638, %fd131, %fd146;
	mul.f64 	%fd639, %fd130, %fd147;
	sub.f64 	%fd640, %fd639, %fd638;
	mul.f64 	%fd641, %fd640, %fd629;
	mul.f64 	%fd642, %fd610, %fd633;
	mul.f64 	%fd643, %fd610, %fd637;
	mul.f64 	%fd644, %fd610, %fd641;
	fma.rn.f64 	%fd645, %fd610, %fd155, %fd642;
	fma.rn.f64 	%fd646, %fd610, %fd156, %fd643;
	fma.rn.f64 	%fd647, %fd610, %fd157, %fd644;
	mov.f64 	%fd648, 0d3FF0000000000000;
	sub.f64 	%fd649, %fd648, %fd754;
	sqrt.rn.f64 	%fd650, %fd649;
	fma.rn.f64 	%fd651, %fd130, %fd650, %fd645;
	fma.rn.f64 	%fd652, %fd131, %fd650, %fd646;
	fma.rn.f64 	%fd653, %fd132, %fd650, %fd647;
	mul.f64 	%fd654, %fd652, %fd652;
	fma.rn.f64 	%fd655, %fd651, %fd651, %fd654;
	fma.rn.f64 	%fd656, %fd653, %fd653, %fd655;
	sqrt.rn.f64 	%fd657, %fd656;
	rcp.rn.f64 	%fd658, %fd657;
	mul.f64 	%fd734, %fd651, %fd658;
	mul.f64 	%fd735, %fd652, %fd658;
	mul.f64 	%fd736, %fd653, %fd658;
	sub.f64 	%fd659, %fd731, %fd202;
	sub.f64 	%fd660, %fd732, %fd203;
	sub.f64 	%fd661, %fd733, %fd204;
	mul.f64 	%fd662, %fd659, %fd46;
	mul.f64 	%fd663, %fd660, %fd46;
	mul.f64 	%fd664, %fd661, %fd46;
	cvt.rzi.s32.f64 	%r124, %fd662;
	abs.s32 	%r125, %r124;
	cvt.rzi.s32.f64 	%r126, %fd663;
	abs.s32 	%r127, %r126;
	cvt.rzi.s32.f64 	%r128, %fd664;
	abs.s32 	%r129, %r128;
	mul.lo.s32 	%r130, %r125, 73856093;
	mul.lo.s32 	%r131, %r127, 19349663;
	xor.b32  	%r132, %r130, %r131;
	mul.lo.s32 	%r133, %r129, 83492791;
	xor.b32  	%r134, %r132, %r133;
	rem.u32 	%r135, %r134, %r57;
	mul.wide.u32 	%rd37, %r135, 80;
	add.s64 	%rd38, %rd3, %rd37;
	st.global.u32 	[%rd38], %r135;
	st.global.f64 	[%rd38+8], %fd731;
	st.global.f64 	[%rd38+16], %fd732;
	st.global.f64 	[%rd38+24], %fd733;
	st.global.f64 	[%rd38+32], %fd737;
	st.global.f64 	[%rd38+40], %fd738;
	st.global.f64 	[%rd38+48], %fd739;
	st.global.f64 	[%rd38+56], %fd122;
	st.global.f64 	[%rd38+64], %fd123;
	st.global.f64 	[%rd38+72], %fd124;
	mul.wide.u32 	%rd39, %r135, 4;
	add.s64 	%rd40, %rd4, %rd39;
	atom.global.add.u32 	%r136, [%rd40], 1;
	ld.global.u32 	%r51, [%rd5+8];
	@%p86 bra 	$L__BB0_89;
	cvt.rn.f64.s32 	%fd666, %r51;
	rcp.rn.f64 	%fd165, %fd666;
	mov.f64 	%fd760, 0d0000000000000000;
	mov.f64 	%fd758, %fd165;
	mov.u32 	%r161, %r1;
$L__BB0_88:
	div.s32 	%r53, %r161, %r51;
	mul.lo.s32 	%r137, %r53, %r51;
	sub.s32 	%r138, %r161, %r137;
	setp.eq.s32 	%p89, %r138, 0;
	sub.s32 	%r139, %r51, %r138;
	selp.b32 	%r140, 0, %r139, %p89;
	cvt.rn.f64.s32 	%fd667, %r140;
	fma.rn.f64 	%fd760, %fd758, %fd667, %fd760;
	mul.f64 	%fd758, %fd165, %fd758;
	setp.gt.s32 	%p90, %r53, 0;
	mov.u32 	%r161, %r53;
	@%p90 bra 	$L__BB0_88;
$L__BB0_89:
	setp.geu.f64 	%p91, %fd760, %fd128;
	@%p91 bra 	$L__BB0_100;
	mul.f64 	%fd668, %fd737, %fd537;
	mul.f64 	%fd669, %fd738, %fd126;
	mul.f64 	%fd670, %fd739, %fd538;
	rcp.rn.f64 	%fd671, %fd128;
	mul.f64 	%fd737, %fd668, %fd671;
	mul.f64 	%fd738, %fd669, %fd671;
	mul.f64 	%fd739, %fd670, %fd671;
	mov.u32 	%r155, %r27;
	bra.uni 	$L__BB0_31;
$L__BB0_91:
	add.f64 	%fd546, %fd122, %fd122;
	add.f64 	%fd547, %fd123, %fd123;
	add.f64 	%fd548, %fd124, %fd124;
	mul.f64 	%fd549, %fd546, %fd129;
	mul.f64 	%fd550, %fd547, %fd129;
	mul.f64 	%fd551, %fd548, %fd129;
	sub.f64 	%fd734, %fd54, %fd549;
	sub.f64 	%fd735, %fd55, %fd550;
	sub.f64 	%fd736, %fd56, %fd551;
	mul.f64 	%fd737, %fd737, %fd537;
	mul.f64 	%fd738, %fd738, %fd126;
	mul.f64 	%fd739, %fd739, %fd538;
	mov.u32 	%r155, %r27;
	bra.uni 	$L__BB0_31;
$L__BB0_92:
	add.f64 	%fd672, %fd122, %fd122;
	add.f64 	%fd673, %fd123, %fd123;
	add.f64 	%fd674, %fd124, %fd124;
	mul.f64 	%fd675, %fd672, %fd129;
	mul.f64 	%fd676, %fd673, %fd129;
	mul.f64 	%fd677, %fd674, %fd129;
	sub.f64 	%fd734, %fd54, %fd675;
	sub.f64 	%fd735, %fd55, %fd676;
	sub.f64 	%fd736, %fd56, %fd677;
	mul.f64 	%fd678, %fd123, %fd131;
	fma.rn.f64 	%fd679, %fd122, %fd130, %fd678;
	fma.rn.f64 	%fd183, %fd124, %fd132, %fd679;
	setp.gt.f64 	%p92, %fd183, 0d0000000000000000;
	mul.f64 	%fd680, %fd55, %fd131;
	fma.rn.f64 	%fd681, %fd54, %fd130, %fd680;
	fma.rn.f64 	%fd184, %fd56, %fd132, %fd681;
	selp.f64 	%fd682, 0d3FDC71C71C71C71C, 0d4002000000000000, %p92;
	mul.f64 	%fd683, %fd184, %fd184;
	mov.f64 	%fd684, 0d3FF0000000000000;
	sub.f64 	%fd685, %fd684, %fd683;
	mul.f64 	%fd686, %fd682, %fd685;
	sub.f64 	%fd185, %fd684, %fd686;
	setp.lt.f64 	%p93, %fd185, 0d0000000000000000;
	mov.u32 	%r155, %r27;
	@%p93 bra 	$L__BB0_31;
	setp.leu.f64 	%p94, %fd183, 0d0000000000000000;
	setp.gt.f64 	%p95, %fd183, 0d0000000000000000;
	selp.f64 	%fd687, 0d3FE5555555555555, 0d3FF8000000000000, %p95;
	mul.f64 	%fd688, %fd54, %fd687;
	mul.f64 	%fd689, %fd55, %fd687;
	mul.f64 	%fd690, %fd56, %fd687;
	sqrt.rn.f64 	%fd691, %fd185;
	fma.rn.f64 	%fd692, %fd184, %fd687, %fd691;
	neg.f64 	%fd693, %fd692;
	selp.f64 	%fd694, %fd692, %fd693, %p95;
	mul.f64 	%fd695, %fd122, %fd694;
	mul.f64 	%fd696, %fd123, %fd694;
	mul.f64 	%fd697, %fd124, %fd694;
	sub.f64 	%fd698, %fd688, %fd695;
	sub.f64 	%fd699, %fd689, %fd696;
	sub.f64 	%fd700, %fd690, %fd697;
	mul.f64 	%fd701, %fd699, %fd699;
	fma.rn.f64 	%fd702, %fd698, %fd698, %fd701;
	fma.rn.f64 	%fd703, %fd700, %fd700, %fd702;
	sqrt.rn.f64 	%fd704, %fd703;
	rcp.rn.f64 	%fd705, %fd704;
	mul.f64 	%fd186, %fd698, %fd705;
	mul.f64 	%fd187, %fd699, %fd705;
	mul.f64 	%fd188, %fd700, %fd705;
	@%p94 bra 	$L__BB0_95;
	neg.f64 	%fd761, %fd184;
	bra.uni 	$L__BB0_96;
$L__BB0_95:
	mul.f64 	%fd706, %fd123, %fd187;
	fma.rn.f64 	%fd707, %fd122, %fd186, %fd706;
	fma.rn.f64 	%fd761, %fd124, %fd188, %fd707;
$L__BB0_96:
	setp.lt.s32 	%p96, %r1, 1;
	mov.f64 	%fd709, 0d3FF0000000000000;
	sub.f64 	%fd710, %fd709, %fd761;
	mul.f64 	%fd711, %fd710, 0d3FEEB851EB851EB8;
	mul.f64 	%fd712, %fd710, %fd711;
	mul.f64 	%fd713, %fd710, %fd712;
	mul.f64 	%fd714, %fd710, %fd713;
	fma.rn.f64 	%fd192, %fd710, %fd714, 0d3FA47AE147AE147B;
	add.s32 	%r141, %r28, -1;
	mul.wide.u32 	%rd41, %r141, 4;
	add.s64 	%rd42, %rd2, %rd41;
	ld.global.u32 	%r54, [%rd42];
	mov.f64 	%fd764, 0d0000000000000000;
	@%p96 bra 	$L__BB0_99;
	cvt.rn.f64.s32 	%fd716, %r54;
	rcp.rn.f64 	%fd193, %fd716;
	mov.f64 	%fd764, 0d0000000000000000;
	mov.f64 	%fd762, %fd193;
	mov.u32 	%r162, %r1;
$L__BB0_98:
	div.s32 	%r56, %r162, %r54;
	mul.lo.s32 	%r142, %r56, %r54;
	sub.s32 	%r143, %r162, %r142;
	setp.eq.s32 	%p97, %r143, 0;
	sub.s32 	%r144, %r54, %r143;
	selp.b32 	%r145, 0, %r144, %p97;
	cvt.rn.f64.s32 	%fd717, %r145;
	fma.rn.f64 	%fd764, %fd762, %fd717, %fd764;
	mul.f64 	%fd762, %fd193, %fd762;
	setp.gt.s32 	%p98, %r56, 0;
	mov.u32 	%r162, %r56;
	@%p98 bra 	$L__BB0_98;
$L__BB0_99:
	setp.lt.f64 	%p99, %fd764, %fd192;
	selp.f64 	%fd734, %fd734, %fd186, %p99;
	selp.f64 	%fd735, %fd735, %fd187, %p99;
	selp.f64 	%fd736, %fd736, %fd188, %p99;
	mov.u32 	%r155, %r27;
	bra.uni 	$L__BB0_31;
$L__BB0_100:
	ret;

}
	// .globl	_Z18accumulate_photonsP6PhotonPjP8HitPointi
.visible .entry _Z18accumulate_photonsP6PhotonPjP8HitPointi(
	.param .u64 .ptr .align 1 _Z18accumulate_photonsP6PhotonPjP8HitPointi_param_0,
	.param .u64 .ptr .align 1 _Z18accumulate_photonsP6PhotonPjP8HitPointi_param_1,
	.param .u64 .ptr .align 1 _Z18accumulate_photonsP6PhotonPjP8HitPointi_param_2,
	.param .u32 _Z18accumulate_photonsP6PhotonPjP8HitPointi_param_3
)
{
	.reg .pred 	%p<10>;
	.reg .b32 	%r<39>;
	.reg .b64 	%rd<14>;
	.reg .b64 	%fd<56>;

	ld.param.u64 	%rd5, [_Z18accumulate_photonsP6PhotonPjP8HitPointi_param_0];
	ld.param.u64 	%rd6, [_Z18accumulate_photonsP6PhotonPjP8HitPointi_param_1];
	ld.param.u64 	%rd7, [_Z18accumulate_photonsP6PhotonPjP8HitPointi_param_2];
	ld.param.u32 	%r18, [_Z18accumulate_photonsP6PhotonPjP8HitPointi_param_3];
	mov.u32 	%r19, %ctaid.x;
	mov.u32 	%r20, %ntid.x;
	mov.u32 	%r21, %tid.x;
	mad.lo.s32 	%r1, %r19, %r20, %r21;
	setp.ge.s32 	%p1, %r1, %r18;
	@%p1 bra 	$L__BB1_13;
	cvta.to.global.u64 	%rd8, %rd7;
	mul.wide.s32 	%rd9, %r1, 160;
	add.s64 	%rd1, %rd8, %rd9;
	ld.global.f64 	%fd12, [%rd1+128];
	cvt.rzi.s32.f64 	%r22, %fd12;
	abs.s32 	%r35, %r22;
	ld.global.f64 	%fd13, [%rd1+152];
	cvt.rzi.s32.f64 	%r23, %fd13;
	abs.s32 	%r3, %r23;
	setp.gt.s32 	%p2, %r35, %r3;
	@%p2 bra 	$L__BB1_13;
	ld.global.f64 	%fd14, [%rd1+120];
	ld.global.f64 	%fd15, [%rd1+144];
	cvt.rzi.s32.f64 	%r24, %fd14;
	abs.s32 	%r4, %r24;
	cvt.rzi.s32.f64 	%r25, %fd15;
	abs.s32 	%r5, %r25;
	cvta.to.global.u64 	%rd2, %rd6;
	cvta.to.global.u64 	%rd3, %rd5;
$L__BB1_3:
	setp.gt.s32 	%p3, %r4, %r5;
	@%p3 bra 	$L__BB1_12;
	ld.global.f64 	%fd16, [%rd1+112];
	ld.global.f64 	%fd17, [%rd1+136];
	cvt.rzi.s32.f64 	%r26, %fd16;
	abs.s32 	%r7, %r26;
	cvt.rzi.s32.f64 	%r27, %fd17;
	abs.s32 	%r8, %r27;
	mov.u32 	%r36, %r4;
$L__BB1_5:
	setp.gt.s32 	%p4, %r7, %r8;
	@%p4 bra 	$L__BB1_11;
	mul.lo.s32 	%r37, %r7, 73856093;
	mul.lo.s32 	%r28, %r36, 19349663;
	mul.lo.s32 	%r29, %r35, 83492791;
	xor.b32  	%r11, %r28, %r29;
	ld.global.f64 	%fd1, [%rd1+24];
	ld.global.f64 	%fd2, [%rd1+32];
	ld.global.f64 	%fd3, [%rd1+40];
	ld.global.f64 	%fd4, [%rd1+48];
	ld.global.f64 	%fd5, [%rd1+56];
	ld.global.f64 	%fd6, [%rd1+64];
	mov.u32 	%r38, %r7;
$L__BB1_7:
	mov.u32 	%r13, %r38;
	xor.b32  	%r30, %r11, %r37;
	rem.u32 	%r31, %r30, %r18;
	mul.wide.s32 	%rd10, %r31, 80;
	add.s64 	%rd11, %rd3, %rd10;
	add.s64 	%rd4, %rd11, 32;
	mul.wide.s32 	%rd12, %r31, 4;
	add.s64 	%rd13, %rd2, %rd12;
	ld.global.u32 	%r32, [%rd13];
	cvt.rn.f64.u32 	%fd7, %r32;
	ld.global.f64 	%fd18, [%rd11+32];
	mul.f64 	%fd8, %fd18, %fd7;
	ld.global.f64 	%fd19, [%rd11+56];
	ld.global.f64 	%fd20, [%rd11+64];
	mul.f64 	%fd21, %fd5, %fd20;
	fma.rn.f64 	%fd22, %fd4, %fd19, %fd21;
	ld.global.f64 	%fd23, [%rd11+72];
	fma.rn.f64 	%fd24, %fd6, %fd23, %fd22;
	setp.leu.f64 	%p5, %fd24, 0d3F50624DD2F1A9FC;
	@%p5 bra 	$L__BB1_10;
	ld.global.f64 	%fd9, [%rd4+8];
	ld.global.f64 	%fd10, [%rd4+16];
	ld.global.f64 	%fd25, [%rd4+-24];
	sub.f64 	%fd26, %fd1, %fd25;
	ld.global.f64 	%fd27, [%rd4+-16];
	sub.f64 	%fd28, %fd2, %fd27;
	ld.global.f64 	%fd29, [%rd4+-8];
	sub.f64 	%fd30, %fd3, %fd29;
	mul.f64 	%fd31, %fd28, %fd28;
	fma.rn.f64 	%fd32, %fd26, %fd26, %fd31;
	fma.rn.f64 	%fd33, %fd30, %fd30, %fd32;
	ld.global.f64 	%fd11, [%rd1+96];
	setp.gtu.f64 	%p6, %fd33, %fd11;
	@%p6 bra 	$L__BB1_10;
	ld.global.u32 	%r33, [%rd1+104];
	cvt.rn.f64.u32 	%fd34, %r33;
	fma.rn.f64 	%fd35, %fd34, 0d3FE6666666666666, 0d3FE6666666666666;
	fma.rn.f64 	%fd36, %fd34, 0d3FE6666666666666, 0d3FF0000000000000;
	div.rn.f64 	%fd37, %fd35, %fd36;
	mul.f64 	%fd38, %fd11, %fd37;
	st.global.f64 	[%rd1+96], %fd38;
	add.s32 	%r34, %r33, 1;
	st.global.u32 	[%rd1+104], %r34;
	ld.global.f64 	%fd39, [%rd1];
	mul.f64 	%fd40, %fd8, %fd39;
	ld.global.f64 	%fd41, [%rd1+8];
	mul.f64 	%fd42, %fd9, %fd7;
	mul.f64 	%fd43, %fd42, %fd41;
	ld.global.f64 	%fd44, [%rd1+16];
	mul.f64 	%fd45, %fd10, %fd7;
	mul.f64 	%fd46, %fd45, %fd44;
	ld.global.f64 	%fd47, [%rd1+72];
	fma.rn.f64 	%fd48, %fd40, 0d3FD45F306DC9C889, %fd47;
	ld.global.f64 	%fd49, [%rd1+80];
	fma.rn.f64 	%fd50, %fd43, 0d3FD45F306DC9C889, %fd49;
	ld.global.f64 	%fd51, [%rd1+88];
	fma.rn.f64 	%fd52, %fd46, 0d3FD45F306DC9C889, %fd51;
	mul.f64 	%fd53, %fd37, %fd48;
	mul.f64 	%fd54, %fd37, %fd50;
	mul.f64 	%fd55, %fd37, %fd52;
	st.global.f64 	[%rd1+72], %fd53;
	st.global.f64 	[%rd1+80], %fd54;
	st.global.f64 	[%rd1+88], %fd55;
$L__BB1_10:
	add.s32 	%r38, %r13, 1;
	add.s32 	%r37, %r37, 73856093;
	setp.lt.s32 	%p7, %r13, %r8;
	@%p7 bra 	$L__BB1_7;
$L__BB1_11:
	add.s32 	%r16, %r36, 1;
	setp.lt.s32 	%p8, %r36, %r5;
	mov.u32 	%r36, %r16;
	@%p8 bra 	$L__BB1_5;
$L__BB1_12:
	add.s32 	%r17, %r35, 1;
	setp.lt.s32 	%p9, %r35, %r3;
	mov.u32 	%r35, %r17;
	@%p9 bra 	$L__BB1_3;
$L__BB1_13:
	ret;

}
.func  (.param .align 16 .b8 func_retval0[16]) __internal_trig_reduction_slowpathd(
	.param .b64 __internal_trig_reduction_slowpathd_param_0
)
{
	.local .align 8 .b8 	__local_depot2[40];
	.reg .b64 	%SP;
	.reg .b64 	%SPL;
	.reg .pred 	%p<10>;
	.reg .b32 	%r<47>;
	.reg .b64 	%rd<74>;
	.reg .b64 	%fd<5>;

	mov.u64 	%SPL, __local_depot2;
	ld.param.f64 	%fd4, [__internal_trig_reduction_slowpathd_param_0];
	add.u64 	%rd1, %SPL, 0;
	{
	.reg .b32 %temp; 
	mov.b64 	{%temp, %r1}, %fd4;
	}
	shr.u32 	%r2, %r1, 20;
	and.b32  	%r3, %r2, 2047;
	setp.eq.s32 	%p1, %r3, 2047;
	mov.b32 	%r46, 0;
	@%p1 bra 	$L__BB2_9;
	add.s32 	%r20, %r3, -1024;
	mov.b64 	%rd20, %fd4;
	shl.b64 	%rd2, %rd20, 11;
	shr.u32 	%r4, %r20, 6;
	sub.s32 	%r45, 15, %r4;
	sub.s32 	%r21, 19, %r4;
	setp.lt.u32 	%p2, %r20, 128;
	selp.b32 	%r6, 18, %r21, %p2;
	setp.ge.s32 	%p3, %r45, %r6;
	mov.b64 	%rd70, 0;
	@%p3 bra 	$L__BB2_4;
	add.s32 	%r23, %r6, %r4;
	neg.s32 	%r43, %r23;
	or.b64  	%rd3, %rd2, -9223372036854775808;
	mov.b64 	%rd70, 0;
	mov.b32 	%r42, 0;
	mov.u64 	%rd25, __cudart_i2opi_d;
	mov.u32 	%r44, %r45;
$L__BB2_3:
	.pragma "nounroll";
	mul.wide.s32 	%rd22, %r42, 8;
	add.s64 	%rd23, %rd1, %rd22;
	mul.wide.s32 	%rd24, %r44, 8;
	add.s64 	%rd26, %rd25, %rd24;
	ld.global.nc.u64 	%rd27, [%rd26];
	{
	.reg .u32 %r0, %r1, %r2, %r3, %alo, %ahi, %blo, %bhi, %clo, %chi;
	mov.b64 	{%alo,%ahi}, %rd27;
	mov.b64 	{%blo,%bhi}, %rd3;
	mov.b64 	{%clo,%chi}, %rd70;
	mad.lo.cc.u32 	%r0, %alo, %blo, %clo;
	madc.hi.cc.u32 	%r1, %alo, %blo, %chi;
	madc.hi.u32 	%r2, %alo, %bhi, 0;
	mad.lo.cc.u32 	%r1, %alo, %bhi, %r1;
	madc.hi.cc.u32 	%r2, %ahi, %blo, %r2;
	madc.hi.u32 	%r3, %ahi, %bhi, 0;
	mad.lo.cc.u32 	%r1, %ahi, %blo, %r1;
	madc.lo.cc.u32 	%r2, %ahi, %bhi, %r2;
	addc.u32 	%r3, %r3, 0;
	mov.b64 	%rd28, {%r0,%r1};
	mov.b64 	%rd70, {%r2,%r3};
	}
	st.local.u64 	[%rd23], %rd28;
	add.s32 	%r44, %r44, 1;
	add.s32 	%r43, %r43, 1;
	add.s32 	%r42, %r42, 1;
	setp.ne.s32 	%p4, %r43, -15;
	mov.u32 	%r45, %r6;
	@%p4 bra 	$L__BB2_3;
$L__BB2_4:
	cvt.s64.s32 	%rd29, %r45;
	cvt.u64.u32 	%rd30, %r4;
	add.s64 	%rd31, %rd30, %rd29;
	shl.b64 	%rd32, %rd31, 3;
	add.s64 	%rd33, %rd1, %rd32;
	st.local.u64 	[%rd33+-120], %rd70;
	and.b32  	%r15, %r2, 63;
	ld.local.u64 	%rd72, [%rd1+16];
	ld.local.u64 	%rd71, [%rd1+24];
	setp.eq.s32 	%p5, %r15, 0;
	@%p5 bra 	$L__BB2_6;
	shl.b64 	%rd34, %rd71, %r15;
	shr.u64 	%rd35, %rd72, 1;
	xor.b32  	%r24, %r15, 63;
	shr.u64 	%rd36, %rd35, %r24;
	or.b64  	%rd71, %rd34, %rd36;
	ld.local.u64 	%rd37, [%rd1+8];
	shl.b64 	%rd38, %rd72, %r15;
	shr.u64 	%rd39, %rd37, 1;
	shr.u64 	%rd40, %rd39, %r24;
	or.b64  	%rd72, %rd38, %rd40;
$L__BB2_6:
	and.b32  	%r25, %r1, -2147483648;
	shr.u64 	%rd41, %rd71, 62;
	cvt.u32.u64 	%r26, %rd41;
	mov.b64 	{%r27, %r28}, %rd71;
	mov.b64 	{%r29, %r30}, %rd72;
	shf.l.wrap.b32 	%r31, %r30, %r27, 2;
	shf.l.wrap.b32 	%r32, %r27, %r28, 2;
	mov.b64 	%rd42, {%r31, %r32};
	shl.b64 	%rd43, %rd72, 2;
	shr.u64 	%rd44, %rd42, 63;
	cvt.u32.u64 	%r33, %rd44;
	add.s32 	%r34, %r33, %r26;
	setp.eq.s32 	%p6, %r25, 0;
	neg.s32 	%r35, %r34;
	selp.b32 	%r46, %r34, %r35, %p6;
	setp.gt.s64 	%p7, %rd42, -1;
	mov.b64 	%rd45, 0;
	{
	.reg .u32 %r0, %r1, %r2, %r3, %a0, %a1, %a2, %a3, %b0, %b1, %b2, %b3;
	mov.b64 	{%a0,%a1}, %rd45;
	mov.b64 	{%a2,%a3}, %rd45;
	mov.b64 	{%b0,%b1}, %rd43;
	mov.b64 	{%b2,%b3}, %rd42;
	sub.cc.u32 	%r0, %a0, %b0;
	subc.cc.u32 	%r1, %a1, %b1;
	subc.cc.u32 	%r2, %a2, %b2;
	subc.u32 	%r3, %a3, %b3;
	mov.b64 	%rd46, {%r0,%r1};
	mov.b64 	%rd47, {%r2,%r3};
	}
	xor.b32  	%r36, %r25, -2147483648;
	selp.b64 	%rd73, %rd42, %rd47, %p7;
	selp.b64 	%rd14, %rd43, %rd46, %p7;
	selp.b32 	%r17, %r25, %r36, %p7;
	clz.b64 	%r37, %rd73;
	cvt.u64.u32 	%rd15, %r37;
	setp.eq.s32 	%p8, %r37, 0;
	@%p8 bra 	$L__BB2_8;
	cvt.u32.u64 	%r38, %rd15;
	and.b32  	%r39, %r38, 63;
	shl.b64 	%rd48, %rd73, %r39;
	shr.u64 	%rd49, %rd14, 1;
	not.b32 	%r40, %r38;
	and.b32  	%r41, %r40, 63;
	shr.u64 	%rd50, %rd49, %r41;
	or.b64  	%rd73, %rd48, %rd50;
$L__BB2_8:
	mov.b64 	%rd51, -3958705157555305931;
	{
	.reg .u32 %r0, %r1, %r2, %r3, %alo, %ahi, %blo, %bhi;
	mov.b64 	{%alo,%ahi}, %rd73;
	mov.b64 	{%blo,%bhi}, %rd51;
	mul.lo.u32 	%r0, %alo, %blo;
	mul.hi.u32 	%r1, %alo, %blo;
	mad.lo.cc.u32 	%r1, %alo, %bhi, %r1;
	madc.hi.u32 	%r2, %alo, %bhi, 0;
	mad.lo.cc.u32 	%r1, %ahi, %blo, %r1;
	madc.hi.cc.u32 	%r2, %ahi, %blo, %r2;
	madc.hi.u32 	%r3, %ahi, %bhi, 0;
	mad.lo.cc.u32 	%r2, %ahi, %bhi, %r2;
	addc.u32 	%r3, %r3, 0;
	mov.b64 	%rd52, {%r0,%r1};
	mov.b64 	%rd53, {%r2,%r3};
	}
	setp.gt.s64 	%p9, %rd53, 0;
	{
	.reg .u32 %r0, %r1, %r2, %r3, %a0, %a1, %a2, %a3, %b0, %b1, %b2, %b3;
	mov.b64 	{%a0,%a1}, %rd52;
	mov.b64 	{%a2,%a3}, %rd53;
	mov.b64 	{%b0,%b1}, %rd52;
	mov.b64 	{%b2,%b3}, %rd53;
	add.cc.u32 	%r0, %a0, %b0;
	addc.cc.u32 	%r1, %a1, %b1;
	addc.cc.u32 	%r2, %a2, %b2;
	addc.u32 	%r3, %a3, %b3;
	mov.b64 	%rd54, {%r0,%r1};
	mov.b64 	%rd55, {%r2,%r3};
	}
	selp.b64 	%rd56, %rd55, %rd53, %p9;
	selp.s64 	%rd57, -1, 0, %p9;
	sub.s64 	%rd58, %rd57, %rd15;
	cvt.u64.u32 	%rd59, %r17;
	shl.b64 	%rd60, %rd59, 32;
	add.s64 	%rd61, %rd56, 1;
	shr.u64 	%rd62, %rd61, 10;
	add.s64 	%rd63, %rd62, 1;
	shr.u64 	%rd64, %rd63, 1;
	shl.b64 	%rd65, %rd58, 52;
	add.s64 	%rd66, %rd65, %rd64;
	add.s64 	%rd67, %rd66, 4602678819172646912;
	or.b64  	%rd68, %rd67, %rd60;
	mov.b64 	%fd4, %rd68;
$L__BB2_9:
	st.param.f64 	[func_retval0], %fd4;
	st.param.b32 	[func_retval0+8], %r46;
	ret;

}


// ===== COMPILED SASS (sm_100) =====

	.target	sm_100

	.elftype	@"ET_EXEC"


//--------------------- .note.nv.tkinfo           --------------------------
	.section	.note.nv.tkinfo,"",@"SHT_NOTE"
	.sectionflags	@"SHF_NOTE_NV_TKINFO"
	.tkinfo
        /*0018*/ 	.word	0x00000002
        /*0030*/ 	.string	""
        /*0030*/ 	.string	"ptxas"
        /*0030*/ 	.string	"Cuda compilation tools, release 13.0, V13.0.88"
        /*0030*/ 	.string	"Build cuda_13.0.r13.0/compiler.36424714_0"
        /*0030*/ 	.string	"-arch sm_100 -m 64 "



//--------------------- .note.nv.cuinfo           --------------------------
	.section	.note.nv.cuinfo,"",@"SHT_NOTE"
	.sectionflags	@"SHF_NOTE_NV_CUINFO"
        /*0018*/ 	.short	0x0002
        /*001a*/ 	.short	0x0064
        /*001c*/ 	.short	0x0082
	.zero		2


//--------------------- .nv.info                  --------------------------
	.section	.nv.info,"",@"SHT_CUDA_INFO"
	.align	4


	//----- nvinfo : EIATTR_REGCOUNT
	.align		4
        /*0000*/ 	.byte	0x04, 0x2f
        /*0002*/ 	.short	(.L_3 - .L_2)
	.align		4
.L_2:
        /*0004*/ 	.word	index@(_Z12photon_traceP6SphereP6PhotonPjPiif4Vec3j)
        /*0008*/ 	.word	0x00000050


	//----- nvinfo : EIATTR_FRAME_SIZE
	.align		4
.L_3:
        /*000c*/ 	.byte	0x04, 0x11
        /*000e*/ 	.short	(.L_5 - .L_4)
	.align		4
.L_4:
        /*0010*/ 	.word	index@($_Z12photon_traceP6SphereP6PhotonPjPiif4Vec3j$__internal_trig_reduction_slowpathd)
        /*0014*/ 	.word	0x00000028


	//----- nvinfo : EIATTR_FRAME_SIZE
	.align		4
.L_5:
        /*0018*/ 	.byte	0x04, 0x11
        /*001a*/ 	.short	(.L_7 - .L_6)
	.align		4
.L_6:
        /*001c*/ 	.word	index@($__internal_2_$__cuda_sm20_dsqrt_rn_f64_mediumpath_v1)
        /*0020*/ 	.word	0x00000028


	//----- nvinfo : EIATTR_FRAME_SIZE
	.align		4
.L_7:
        /*0024*/ 	.byte	0x04, 0x11
        /*0026*/ 	.short	(.L_9 - .L_8)
	.align		4
.L_8:
        /*0028*/ 	.word	index@($__internal_1_$__cuda_sm20_dblrcp_rn_slowpath_v3)
        /*002c*/ 	.word	0x00000028


	//----- nvinfo : EIATTR_FRAME_SIZE
	.align		4
.L_9:
        /*0030*/ 	.byte	0x04, 0x11
        /*0032*/ 	.short	(.L_11 - .L_10)
	.align		4
.L_10:
        /*0034*/ 	.word	index@(_Z12photon_traceP6SphereP6PhotonPjPiif4Vec3j)
        /*0038*/ 	.word	0x00000028


	//----- nvinfo : EIATTR_REGCOUNT
	.align		4
.L_11:
        /*003c*/ 	.byte	0x04, 0x2f
        /*003e*/ 	.short	(.L_13 - .L_12)
	.align		4
.L_12:
        /*0040*/ 	.word	index@(_Z18accumulate_photonsP6PhotonPjP8HitPointi)
        /*0044*/ 	.word	0x0000003c


	//----- nvinfo : EIATTR_FRAME_SIZE
	.align		4
.L_13:
        /*0048*/ 	.byte	0x04, 0x11
        /*004a*/ 	.short	(.L_15 - .L_14)
	.align		4
.L_14:
        /*004c*/ 	.word	index@($__internal_0_$__cuda_sm20_div_rn_f64_full)
        /*0050*/ 	.word	0x00000000


	//----- nvinfo : EIATTR_FRAME_SIZE
	.align		4
.L_15:
        /*0054*/ 	.byte	0x04, 0x11
        /*0056*/ 	.short	(.L_17 - .L_16)
	.align		4
.L_16:
        /*0058*/ 	.word	index@(_Z18accumulate_photonsP6PhotonPjP8HitPointi)
        /*005c*/ 	.word	0x00000000


	//----- nvinfo : EIATTR_MIN_STACK_SIZE
	.align		4
.L_17:
        /*0060*/ 	.byte	0x04, 0x12
        /*0062*/ 	.short	(.L_19 - .L_18)
	.align		4
.L_18:
        /*0064*/ 	.word	index@(_Z18accumulate_photonsP6PhotonPjP8HitPointi)
        /*0068*/ 	.word	0x00000000


	//----- nvinfo : EIATTR_MIN_STACK_SIZE
	.align		4
.L_19:
        /*006c*/ 	.byte	0x04, 0x12
        /*006e*/ 	.short	(.L_21 - .L_20)
	.align		4
.L_20:
        /*0070*/ 	.word	index@(_Z12photon_traceP6SphereP6PhotonPjPiif4Vec3j)
        /*0074*/ 	.word	0x00000028
.L_21:


//--------------------- .nv.compat                --------------------------
	.section	.nv.compat,"",@"SHT_CUDA_COMPAT_INFO"
	.align	4
        /*0000*/ 	.byte	0x02, 0x09, 0x00, 0x00, 0x02, 0x02, 0x01, 0x00, 0x02, 0x05, 0x05, 0x00, 0x03, 0x07, 0x01, 0x01
        /*0010*/ 	.byte	0x02, 0x03, 0x00, 0x00, 0x02, 0x06, 0x01, 0x00, 0x04, 0x0b, 0x08, 0x00, 0x01, 0x00, 0x00, 0x00
        /*0020*/ 	.byte	0x00, 0x00, 0x00, 0x00


//--------------------- .nv.info._Z18accumulate_photonsP6PhotonPjP8HitPointi --------------------------
	.section	.nv.info._Z18accumulate_photonsP6PhotonPjP8HitPointi,"",@"SHT_CUDA_INFO"
	.sectionflags	@""
	.align	4


	//----- nvinfo : EIATTR_CUDA_API_VERSION
	.align		4
        /*0000*/ 	.byte	0x04, 0x37
        /*0002*/ 	.short	(.L_23 - .L_22)
.L_22:
        /*0004*/ 	.word	0x00000082


	//----- nvinfo : EIATTR_KPARAM_INFO
	.align		4
.L_23:
        /*0008*/ 	.byte	0x04, 0x17
        /*000a*/ 	.short	(.L_25 - .L_24)
.L_24:
        /*000c*/ 	.word	0x00000000
        /*0010*/ 	.short	0x0003
        /*0012*/ 	.short	0x0018
        /*0014*/ 	.byte	0x00, 0xf0, 0x11, 0x00


	//----- nvinfo : EIATTR_KPARAM_INFO
	.align		4
.L_25:
        /*0018*/ 	.byte	0x04, 0x17
        /*001a*/ 	.short	(.L_27 - .L_26)
.L_26:
        /*001c*/ 	.word	0x00000000
        /*0020*/ 	.short	0x0002
        /*0022*/ 	.short	0x0010
        /*0024*/ 	.byte	0x00, 0xf5, 0x21, 0x00


	//----- nvinfo : EIATTR_KPARAM_INFO
	.align		4
.L_27:
        /*0028*/ 	.byte	0x04, 0x17
        /*002a*/ 	.short	(.L_29 - .L_28)
.L_28:
        /*002c*/ 	.word	0x00000000
        /*0030*/ 	.short	0x0001
        /*0032*/ 	.short	0x0008
        /*0034*/ 	.byte	0x00, 0xf5, 0x21, 0x00


	//----- nvinfo : EIATTR_KPARAM_INFO
	.align		4
.L_29:
        /*0038*/ 	.byte	0x04, 0x17
        /*003a*/ 	.short	(.L_31 - .L_30)
.L_30:
        /*003c*/ 	.word	0x00000000
        /*0040*/ 	.short	0x0000
        /*0042*/ 	.short	0x0000
        /*0044*/ 	.byte	0x00, 0xf5, 0x21, 0x00


	//----- nvinfo : EIATTR_SPARSE_MMA_MASK
	.align		4
.L_31:
        /*0048*/ 	.byte	0x03, 0x50
        /*004a*/ 	.short	0x0000


	//----- nvinfo : EIATTR_MAXREG_COUNT
	.align		4
        /*004c*/ 	.byte	0x03, 0x1b
        /*004e*/ 	.short	0x00ff


	//----- nvinfo : EIATTR_MERCURY_ISA_VERSION
	.align		4
        /*0050*/ 	.byte	0x03, 0x5f
        /*0052*/ 	.short	0x0101


	//----- nvinfo : EIATTR_VRC_CTA_INIT_COUNT
	.align		4
        /*0054*/ 	.byte	0x02, 0x4a
	.zero		1
	.zero		1


	//----- nvinfo : EIATTR_EXIT_INSTR_OFFSETS
	.align		4
        /*0058*/ 	.byte	0x04, 0x1c
        /*005a*/ 	.short	(.L_33 - .L_32)


	//   ....[0]....
.L_32:
        /*005c*/ 	.word	0x00000070


	//   ....[1]....
        /*0060*/ 	.word	0x00000120


	//   ....[2]....
        /*0064*/ 	.word	0x00000ab0


	//----- nvinfo : EIATTR_CRS_STACK_SIZE
	.align		4
.L_33:
        /*0068*/ 	.byte	0x04, 0x1e
        /*006a*/ 	.short	(.L_35 - .L_34)
.L_34:
        /*006c*/ 	.word	0x00000000


	//----- nvinfo : EIATTR_CBANK_PARAM_SIZE
	.align		4
.L_35:
        /*0070*/ 	.byte	0x03, 0x19
        /*0072*/ 	.short	0x001c


	//----- nvinfo : EIATTR_PARAM_CBANK
	.align		4
        /*0074*/ 	.byte	0x04, 0x0a
        /*0076*/ 	.short	(.L_37 - .L_36)
	.align		4
.L_36:
        /*0078*/ 	.word	index@(.nv.constant0._Z18accumulate_photonsP6PhotonPjP8HitPointi)
        /*007c*/ 	.short	0x0380
        /*007e*/ 	.short	0x001c


	//----- nvinfo : EIATTR_SW_WAR
	.align		4
.L_37:
        /*0080*/ 	.byte	0x04, 0x36
        /*0082*/ 	.short	(.L_39 - .L_38)
.L_38:
        /*0084*/ 	.word	0x00000008
.L_39:


//--------------------- .nv.info._Z12photon_traceP6SphereP6PhotonPjPiif4Vec3j --------------------------
	.section	.nv.info._Z12photon_traceP6SphereP6PhotonPjPiif4Vec3j,"",@"SHT_CUDA_INFO"
	.sectionflags	@""
	.align	4


	//----- nvinfo : EIATTR_CUDA_API_VERSION
	.align		4
        /*0000*/ 	.byte	0x04, 0x37
        /*0002*/ 	.short	(.L_41 - .L_40)
.L_40:
        /*0004*/ 	.word	0x00000082


	//----- nvinfo : EIATTR_KPARAM_INFO
	.align		4
.L_41:
        /*0008*/ 	.byte	0x04, 0x17
        /*000a*/ 	.short	(.L_43 - .L_42)
.L_42:
        /*000c*/ 	.word	0x00000000
        /*0010*/ 	.short	0x0007
        /*0012*/ 	.short	0x0040
        /*0014*/ 	.byte	0x00, 0xf0, 0x11, 0x00


	//----- nvinfo : EIATTR_KPARAM_INFO
	.align		4
.L_43:
        /*0018*/ 	.byte	0x04, 0x17
        /*001a*/ 	.short	(.L_45 - .L_44)
.L_44:
        /*001c*/ 	.word	0x00000000
        /*0020*/ 	.short	0x0006
        /*0022*/ 	.short	0x0028
        /*0024*/ 	.byte	0x00, 0xf0, 0x61, 0x00


	//----- nvinfo : EIATTR_KPARAM_INFO
	.align		4
.L_45:
        /*0028*/ 	.byte	0x04, 0x17
        /*002a*/ 	.short	(.L_47 - .L_46)
.L_46:
        /*002c*/ 	.word	0x00000000
        /*0030*/ 	.short	0x0005
        /*0032*/ 	.short	0x0024
        /*0034*/ 	.byte	0x00, 0xf0, 0x11, 0x00


	//----- nvinfo : EIATTR_KPARAM_INFO
	.align		4
.L_47:
        /*0038*/ 	.byte	0x04, 0x17
        /*003a*/ 	.short	(.L_49 - .L_48)
.L_48:
        /*003c*/ 	.word	0x00000000
        /*0040*/ 	.short	0x0004
        /*0042*/ 	.short	0x0020
        /*0044*/ 	.byte	0x00, 0xf0, 0x11, 0x00


	//----- nvinfo : EIATTR_KPARAM_INFO
	.align		4
.L_49:
        /*0048*/ 	.byte	0x04, 0x17
        /*004a*/ 	.short	(.L_51 - .L_50)
.L_50:
        /*004c*/ 	.word	0x00000000
        /*0050*/ 	.short	0x0003
        /*0052*/ 	.short	0x0018
        /*0054*/ 	.byte	0x00, 0xf5, 0x21, 0x00


	//----- nvinfo : EIATTR_KPARAM_INFO
	.align		4
.L_51:
        /*0058*/ 	.byte	0x04, 0x17
        /*005a*/ 	.short	(.L_53 - .L_52)
.L_52:
        /*005c*/ 	.word	0x00000000
        /*0060*/ 	.short	0x0002
        /*0062*/ 	.short	0x0010
        /*0064*/ 	.byte	0x00, 0xf5, 0x21, 0x00


	//----- nvinfo : EIATTR_KPARAM_INFO
	.align		4
.L_53:
        /*0068*/ 	.byte	0x04, 0x17
        /*006a*/ 	.short	(.L_55 - .L_54)
.L_54:
        /*006c*/ 	.word	0x00000000
        /*0070*/ 	.short	0x0001
        /*0072*/ 	.short	0x0008
        /*0074*/ 	.byte	0x00, 0xf5, 0x21, 0x00


	//----- nvinfo : EIATTR_KPARAM_INFO
	.align		4
.L_55:
        /*0078*/ 	.byte	0x04, 0x17
        /*007a*/ 	.short	(.L_57 - .L_56)
.L_56:
        /*007c*/ 	.word	0x00000000
        /*0080*/ 	.short	0x0000
        /*0082*/ 	.short	0x0000
        /*0084*/ 	.byte	0x00, 0xf5, 0x21, 0x00


	//----- nvinfo : EIATTR_SPARSE_MMA_MASK
	.align		4
.L_57:
        /*0088*/ 	.byte	0x03, 0x50
        /*008a*/ 	.short	0x0000


	//----- nvinfo : EIATTR_MAXREG_COUNT
	.align		4
        /*008c*/ 	.byte	0x03, 0x1b
        /*008e*/ 	.short	0x00ff


	//----- nvinfo : EIATTR_MERCURY_ISA_VERSION
	.align		4
        /*0090*/ 	.byte	0x03, 0x5f
        /*0092*/ 	.short	0x0101


	//----- nvinfo : EIATTR_VRC_CTA_INIT_COUNT
	.align		4
        /*0094*/ 	.byte	0x02, 0x4a
	.zero		1
	.zero		1


	//----- nvinfo : EIATTR_EXIT_INSTR_OFFSETS
	.align		4
        /*0098*/ 	.byte	0x04, 0x1c
        /*009a*/ 	.short	(.L_59 - .L_58)


	//   ....[0]....
.L_58:
        /*009c*/ 	.word	0x00004630


	//   ....[1]....
        /*00a0*/ 	.word	0x00006ee0


	//----- nvinfo : EIATTR_CRS_STACK_SIZE
	.align		4
.L_59:
        /*00a4*/ 	.byte	0x04, 0x1e
        /*00a6*/ 	.short	(.L_61 - .L_60)
.L_60:
        /*00a8*/ 	.word	0x00000000


	//----- nvinfo : EIATTR_CBANK_PARAM_SIZE
	.align		4
.L_61:
        /*00ac*/ 	.byte	0x03, 0x19
        /*00ae*/ 	.short	0x0044


	//----- nvinfo : EIATTR_PARAM_CBANK
	.align		4
        /*00b0*/ 	.byte	0x04, 0x0a
        /*00b2*/ 	.short	(.L_63 - .L_62)
	.align		4
.L_62:
        /*00b4*/ 	.word	index@(.nv.constant0._Z12photon_traceP6SphereP6PhotonPjPiif4Vec3j)
        /*00b8*/ 	.short	0x0380
        /*00ba*/ 	.short	0x0044


	//----- nvinfo : EIATTR_SW_WAR
	.align		4
.L_63:
        /*00bc*/ 	.byte	0x04, 0x36
        /*00be*/ 	.short	(.L_65 - .L_64)
.L_64:
        /*00c0*/ 	.word	0x00000008
.L_65:


//--------------------- .nv.callgraph             --------------------------
	.section	.nv.callgraph,"",@"SHT_CUDA_CALLGRAPH"
	.align	4
	.sectionentsize	8
	.align		4
        /*0000*/ 	.word	0x00000000
	.align		4
        /*0004*/ 	.word	0xffffffff
	.align		4
        /*0008*/ 	.word	0x00000000
	.align		4
        /*000c*/ 	.word	0xfffffffe
	.align		4
        /*0010*/ 	.word	0x00000000
	.align		4
        /*0014*/ 	.word	0xfffffffd
	.align		4
        /*0018*/ 	.word	0x00000000
	.align		4
        /*001c*/ 	.word	0xfffffffc


//--------------------- .nv.constant4             --------------------------
	.section	.nv.constant4,"a",@progbits
	.align	8
	.align		8
.nv.constant4:
        /*0000*/ 	.dword	__cudart_i2opi_d
	.align		8
        /*0008*/ 	.dword	__cudart_sin_cos_coeffs


//--------------------- .text._Z18accumulate_photonsP6PhotonPjP8HitPointi --------------------------
	.section	.text._Z18accumulate_photonsP6PhotonPjP8HitPointi,"ax",@progbits
	.align	128
        .global         _Z18accumulate_photonsP6PhotonPjP8HitPointi
        .type           _Z18accumulate_photonsP6PhotonPjP8HitPointi,@function
        .size           _Z18accumulate_photonsP6PhotonPjP8HitPointi,(.L_x_151 - _Z18accumulate_photonsP6PhotonPjP8HitPointi)
        .other          _Z18accumulate_photonsP6PhotonPjP8HitPointi,@"STO_CUDA_ENTRY STV_DEFAULT"
_Z18accumulate_photonsP6PhotonPjP8HitPointi:
.text._Z18accumulate_photonsP6PhotonPjP8HitPointi:
[----:B------:R-:W-:Y:S01]  /*0000*/  LDC R1, c[0x0][0x37c] ;  /* 0x0000df00ff017b82 */ /* 0x000fe20000000800 */
[----:B------:R-:W0:Y:S07]  /*0010*/  S2R R0, SR_TID.X ;  /* 0x0000000000007919 */ /* 0x000e2e0000002100 */
[----:B------:R-:W0:Y:S01]  /*0020*/  S2UR UR4, SR_CTAID.X ;  /* 0x00000000000479c3 */ /* 0x000e220000002500 */
[----:B------:R-:W1:Y:S07]  /*0030*/  LDCU UR5, c[0x0][0x398] ;  /* 0x00007300ff0577ac */ /* 0x000e6e0008000800 */
[----:B------:R-:W0:Y:S02]  /*0040*/  LDC R3, c[0x0][0x360] ;  /* 0x0000d800ff037b82 */ /* 0x000e240000000800 */
[----:B0-----:R-:W-:-:S05]  /*0050*/  IMAD R3, R3, UR4, R0 ;  /* 0x0000000403037c24 */ /* 0x001fca000f8e0200 */
[----:B-1----:R-:W-:-:S13]  /*0060*/  ISETP.GE.AND P0, PT, R3, UR5, PT ;  /* 0x0000000503007c0c */ /* 0x002fda000bf06270 */
[----:B------:R-:W-:Y:S05]  /*0070*/  @P0 EXIT ;  /* 0x000000000000094d */ /* 0x000fea0003800000 */
[----:B------:R-:W0:Y:S01]  /*0080*/  LDC.64 R12, c[0x0][0x390] ;  /* 0x0000e400ff0c7b82 */ /* 0x000e220000000a00 */
[----:B------:R-:W1:Y:S01]  /*0090*/  LDCU.64 UR4, c[0x0][0x358] ;  /* 0x00006b00ff0477ac */ /* 0x000e620008000a00 */
[----:B0-----:R-:W-:-:S05]  /*00a0*/  IMAD.WIDE R12, R3, 0xa0, R12 ;  /* 0x000000a0030c7825 */ /* 0x001fca00078e020c */
[----:B-1----:R-:W2:Y:S04]  /*00b0*/  LDG.E.64 R4, desc[UR4][R12.64+0x80] ;  /* 0x000080040c047981 */ /* 0x002ea8000c1e1b00 */
[----:B------:R-:W3:Y:S01]  /*00c0*/  LDG.E.64 R2, desc[UR4][R12.64+0x98] ;  /* 0x000098040c027981 */ /* 0x000ee2000c1e1b00 */
[----:B--2---:R-:W0:Y:S08]  /*00d0*/  F2I.F64.TRUNC R4, R4 ;  /* 0x0000000400047311 */ /* 0x004e30000030d100 */
[----:B---3--:R-:W1:Y:S01]  /*00e0*/  F2I.F64.TRUNC R3, R2 ;  /* 0x0000000200037311 */ /* 0x008e62000030d100 */
[----:B0-----:R-:W-:-:S02]  /*00f0*/  IABS R6, R4 ;  /* 0x0000000400067213 */ /* 0x001fc40000000000 */
[----:B-1----:R-:W-:-:S04]  /*0100*/  IABS R7, R3 ;  /* 0x0000000300077213 */ /* 0x002fc80000000000 */
[----:B------:R-:W-:-:S13]  /*0110*/  ISETP.GT.AND P0, PT, R6, R7, PT ;  /* 0x000000070600720c */ /* 0x000fda0003f04270 */
[----:B------:R-:W-:Y:S05]  /*0120*/  @P0 EXIT ;  /* 0x000000000000094d */ /* 0x000fea0003800000 */
[----:B------:R-:W2:Y:S01]  /*0130*/  LDG.E.64 R8, desc[UR4][R12.64+0x78] ;  /* 0x000078040c087981 */ /* 0x000ea2000c1e1b00 */
[----:B------:R-:W0:Y:S03]  /*0140*/  LDCU UR8, c[0x0][0x398] ;  /* 0x00007300ff0877ac */ /* 0x000e260008000800 */
[----:B------:R-:W3:Y:S01]  /*0150*/  LDG.E.64 R10, desc[UR4][R12.64+0x90] ;  /* 0x000090040c0a7981 */ /* 0x000ee2000c1e1b00 */
[----:B--2---:R-:W1:Y:S08]  /*0160*/  F2I.F64.TRUNC R4, R8 ;  /* 0x0000000800047311 */ /* 0x004e70000030d100 */
[----:B---3--:R2:W3:Y:S01]  /*0170*/  F2I.F64.TRUNC R5, R10 ;  /* 0x0000000a00057311 */ /* 0x0084e2000030d100 */
[----:B01----:R-:W-:-:S07]  /*0180*/  IABS R7, R4 ;  /* 0x0000000400077213 */ /* 0x003fce0000000000 */
.L_x_10:
[----:B------:R-:W-:Y:S01]  /*0190*/  IABS R9, R4 ;  /* 0x0000000400097213 */ /* 0x000fe20000000000 */
[----:B------:R-:W-:Y:S01]  /*01a0*/  BSSY.RECONVERGENT B0, `(.L_x_0) ;  /* 0x000008c000007945 */ /* 0x000fe20003800200 */
[----:B---3--:R-:W-:-:S04]  /*01b0*/  IABS R0, R5 ;  /* 0x0000000500007213 */ /* 0x008fc80000000000 */
[----:B------:R-:W-:-:S13]  /*01c0*/  ISETP.GT.AND P0, PT, R9, R0, PT ;  /* 0x000000000900720c */ /* 0x000fda0003f04270 */
[----:B01----:R-:W-:Y:S05]  /*01d0*/  @P0 BRA `(.L_x_1) ;  /* 0x0000000800200947 */ /* 0x003fea0003800000 */
[----:B------:R-:W3:Y:S04]  /*01e0*/  LDG.E.64 R14, desc[UR4][R12.64+0x70] ;  /* 0x000070040c0e7981 */ /* 0x000ee8000c1e1b00 */
[----:B------:R-:W4:Y:S01]  /*01f0*/  LDG.E.64 R16, desc[UR4][R12.64+0x88] ;  /* 0x000088040c107981 */ /* 0x000f22000c1e1b00 */
[----:B--2---:R-:W-:Y:S01]  /*0200*/  IMAD.MOV.U32 R10, RZ, RZ, R7 ;  /* 0x000000ffff0a7224 */ /* 0x004fe200078e0007 */
[----:B---3--:R-:W0:Y:S08]  /*0210*/  F2I.F64.TRUNC R8, R14 ;  /* 0x0000000e00087311 */ /* 0x008e30000030d100 */
[----:B----4-:R1:W2:Y:S01]  /*0220*/  F2I.F64.TRUNC R9, R16 ;  /* 0x0000001000097311 */ /* 0x0102a2000030d100 */
[----:B0-----:R-:W-:-:S07]  /*0230*/  IABS R11, R8 ;  /* 0x00000008000b7213 */ /* 0x001fce0000000000 */
.L_x_9:
[----:B------:R-:W-:Y:S01]  /*0240*/  IABS R51, R8 ;  /* 0x0000000800337213 */ /* 0x000fe20000000000 */
[----:B------:R-:W-:Y:S01]  /*0250*/  BSSY.RECONVERGENT B1, `(.L_x_2) ;  /* 0x000007c000017945 */ /* 0x000fe20003800200 */
[----:B--2---:R-:W-:-:S04]  /*0260*/  IABS R0, R9 ;  /* 0x0000000900007213 */ /* 0x004fc80000000000 */
[----:B------:R-:W-:-:S13]  /*0270*/  ISETP.GT.AND P0, PT, R51, R0, PT ;  /* 0x000000003300720c */ /* 0x000fda0003f04270 */
[----:B01----:R-:W-:Y:S05]  /*0280*/  @P0 BRA `(.L_x_3) ;  /* 0x0000000400e00947 */ /* 0x003fea0003800000 */
[----:B------:R0:W5:Y:S04]  /*0290*/  LDG.E.64 R14, desc[UR4][R12.64+0x18] ;  /* 0x000018040c0e7981 */ /* 0x000168000c1e1b00 */
[----:B-1----:R0:W5:Y:S04]  /*02a0*/  LDG.E.64 R16, desc[UR4][R12.64+0x20] ;  /* 0x000020040c107981 */ /* 0x002168000c1e1b00 */
[----:B------:R0:W5:Y:S04]  /*02b0*/  LDG.E.64 R18, desc[UR4][R12.64+0x28] ;  /* 0x000028040c127981 */ /* 0x000168000c1e1b00 */
[----:B------:R0:W5:Y:S04]  /*02c0*/  LDG.E.64 R20, desc[UR4][R12.64+0x30] ;  /* 0x000030040c147981 */ /* 0x000168000c1e1b00 */
[----:B------:R0:W5:Y:S04]  /*02d0*/  LDG.E.64 R22, desc[UR4][R12.64+0x38] ;  /* 0x000038040c167981 */ /* 0x000168000c1e1b00 */
[----:B------:R0:W5:Y:S01]  /*02e0*/  LDG.E.64 R24, desc[UR4][R12.64+0x40] ;  /* 0x000040040c187981 */ /* 0x000162000c1e1b00 */
[----:B------:R-:W-:-:S02]  /*02f0*/  IMAD R50, R10, 0x127409f, RZ ;  /* 0x0127409f0a327824 */ /* 0x000fc400078e02ff */
[----:B------:R-:W-:Y:S02]  /*0300*/  IMAD R27, R6, 0x4f9ffb7, RZ ;  /* 0x04f9ffb7061b7824 */ /* 0x000fe400078e02ff */
[----:B------:R-:W-:Y:S02]  /*0310*/  IMAD R51, R51, 0x466f45d, RZ ;  /* 0x0466f45d33337824 */ /* 0x000fe400078e02ff */
[----:B------:R-:W-:Y:S01]  /*0320*/  IMAD.MOV.U32 R52, RZ, RZ, R11 ;  /* 0x000000ffff347224 */ /* 0x000fe200078e000b */
[----:B------:R-:W-:-:S07]  /*0330*/  LOP3.LUT R50, R50, R27, RZ, 0x3c, !PT ;  /* 0x0000001b32327212 */ /* 0x000fce00078e3cff */
.L_x_8:
[----:B-1----:R-:W1:Y:S01]  /*0340*/  I2F.U32.RP R2, UR8 ;  /* 0x0000000800027d06 */ /* 0x002e620008209000 */
[----:B------:R-:W-:Y:S01]  /*0350*/  LOP3.LUT R0, R50, R51, RZ, 0x3c, !PT ;  /* 0x0000003332007212 */ /* 0x000fe200078e3cff */
[----:B------:R-:W2:Y:S01]  /*0360*/  LDC.64 R44, c[0x0][0x380] ;  /* 0x0000e000ff2c7b82 */ /* 0x000ea20000000a00 */
[----:B------:R-:W-:-:S07]  /*0370*/  ISETP.NE.U32.AND P1, PT, RZ, UR8, PT ;  /* 0x00000008ff007c0c */ /* 0x000fce000bf25070 */
[----:B------:R-:W3:Y:S01]  /*0380*/  LDC.64 R36, c[0x0][0x388] ;  /* 0x0000e200ff247b82 */ /* 0x000ee20000000a00 */
[----:B-1----:R-:W1:Y:S02]  /*0390*/  MUFU.RCP R2, R2 ;  /* 0x0000000200027308 */ /* 0x002e640000001000 */
[----:B-1----:R-:W-:-:S06]  /*03a0*/  VIADD R26, R2, 0xffffffe ;  /* 0x0ffffffe021a7836 */ /* 0x002fcc0000000000 */
[----:B------:R1:W4:Y:S02]  /*03b0*/  F2I.FTZ.U32.TRUNC.NTZ R27, R26 ;  /* 0x0000001a001b7305 */ /* 0x000324000021f000 */
[----:B-1----:R-:W-:Y:S02]  /*03c0*/  IMAD.MOV.U32 R26, RZ, RZ, RZ ;  /* 0x000000ffff1a7224 */ /* 0x002fe400078e00ff */
[----:B----4-:R-:W-:-:S04]  /*03d0*/  IMAD.MOV R29, RZ, RZ, -R27 ;  /* 0x000000ffff1d7224 */ /* 0x010fc800078e0a1b */
[----:B------:R-:W-:-:S04]  /*03e0*/  IMAD R29, R29, UR8, RZ ;  /* 0x000000081d1d7c24 */ /* 0x000fc8000f8e02ff */
[----:B------:R-:W-:-:S06]  /*03f0*/  IMAD.HI.U32 R27, R27, R29, R26 ;  /* 0x0000001d1b1b7227 */ /* 0x000fcc00078e001a */
[----:B------:R-:W-:-:S04]  /*0400*/  IMAD.HI.U32 R27, R27, R0, RZ ;  /* 0x000000001b1b7227 */ /* 0x000fc800078e00ff */
[----:B------:R-:W-:-:S04]  /*0410*/  IMAD.MOV R27, RZ, RZ, -R27 ;  /* 0x000000ffff1b7224 */ /* 0x000fc800078e0a1b */
[----:B------:R-:W-:-:S05]  /*0420*/  IMAD R33, R27, UR8, R0 ;  /* 0x000000081b217c24 */ /* 0x000fca000f8e0200 */
[----:B------:R-:W-:-:S13]  /*0430*/  ISETP.GE.U32.AND P0, PT, R33, UR8, PT ;  /* 0x0000000821007c0c */ /* 0x000fda000bf06070 */
[----:B------:R-:W-:-:S05]  /*0440*/  @P0 VIADD R33, R33, -UR8 ;  /* 0x8000000821210c36 */ /* 0x000fca0008000000 */
[----:B------:R-:W-:-:S13]  /*0450*/  ISETP.GE.U32.AND P0, PT, R33, UR8, PT ;  /* 0x0000000821007c0c */ /* 0x000fda000bf06070 */
[----:B------:R-:W-:Y:S01]  /*0460*/  @P0 VIADD R33, R33, -UR8 ;  /* 0x8000000821210c36 */ /* 0x000fe20008000000 */
[----:B------:R-:W-:-:S05]  /*0470*/  @!P1 LOP3.LUT R33, RZ, UR8, RZ, 0x33, !PT ;  /* 0x00000008ff219c12 */ /* 0x000fca000f8e33ff */
[----:B--2---:R-:W-:-:S05]  /*0480*/  IMAD.WIDE R44, R33, 0x50, R44 ;  /* 0x00000050212c7825 */ /* 0x004fca00078e022c */
[----:B------:R-:W2:Y:S04]  /*0490*/  LDG.E.64 R28, desc[UR4][R44.64+0x40] ;  /* 0x000040042c1c7981 */ /* 0x000ea8000c1e1b00 */
[----:B------:R-:W4:Y:S04]  /*04a0*/  LDG.E.64 R26, desc[UR4][R44.64+0x38] ;  /* 0x000038042c1a7981 */ /* 0x000f28000c1e1b00 */
[----:B------:R-:W4:Y:S01]  /*04b0*/  LDG.E.64 R30, desc[UR4][R44.64+0x48] ;  /* 0x000048042c1e7981 */ /* 0x000f22000c1e1b00 */
[----:B------:R-:W-:Y:S01]  /*04c0*/  UMOV UR6, 0xd2f1a9fc ;  /* 0xd2f1a9fc00067882 */ /* 0x000fe20000000000 */
[----:B------:R-:W-:Y:S01]  /*04d0*/  UMOV UR7, 0x3f50624d ;  /* 0x3f50624d00077882 */ /* 0x000fe20000000000 */
[----:B------:R-:W-:Y:S01]  /*04e0*/  BSSY.RECONVERGENT B2, `(.L_x_4) ;  /* 0x0000050000027945 */ /* 0x000fe20003800200 */
[----:B---3--:R-:W-:Y:S01]  /*04f0*/  IMAD.WIDE R36, R33, 0x4, R36 ;  /* 0x0000000421247825 */ /* 0x008fe200078e0224 */
[----:B--2--5:R-:W-:-:S08]  /*0500*/  DMUL R28, R22, R28 ;  /* 0x0000001c161c7228 */ /* 0x024fd00000000000 */
[----:B----4-:R-:W-:Y:S01]  /*0510*/  DFMA R26, R20, R26, R28 ;  /* 0x0000001a141a722b */ /* 0x010fe2000000001c */
[----:B------:R-:W-:-:S04]  /*0520*/  IABS R29, R9 ;  /* 0x00000009001d7213 */ /* 0x000fc80000000000 */
[C---:B------:R-:W-:Y:S01]  /*0530*/  ISETP.GE.AND P1, PT, R52.reuse, R29, PT ;  /* 0x0000001d3400720c */ /* 0x040fe20003f26270 */
[----:B------:R-:W-:Y:S02]  /*0540*/  VIADD R52, R52, 0x1 ;  /* 0x0000000134347836 */ /* 0x000fe40000000000 */
[----:B------:R-:W-:-:S08]  /*0550*/  DFMA R26, R24, R30, R26 ;  /* 0x0000001e181a722b */ /* 0x000fd0000000001a */
[----:B------:R-:W-:-:S14]  /*0560*/  DSETP.GT.AND P0, PT, R26, UR6, PT ;  /* 0x000000061a007e2a */ /* 0x000fdc000bf04000 */
[----:B------:R-:W-:Y:S05]  /*0570*/  @!P0 BRA `(.L_x_5) ;  /* 0x0000000400188947 */ /* 0x000fea0003800000 */
[----:B------:R-:W2:Y:S04]  /*0580*/  LDG.E.64 R30, desc[UR4][R44.64+0x10] ;  /* 0x000010042c1e7981 */ /* 0x000ea8000c1e1b00 */
[----:B------:R-:W3:Y:S04]  /*0590*/  LDG.E.64 R28, desc[UR4][R44.64+0x8] ;  /* 0x000008042c1c7981 */ /* 0x000ee8000c1e1b00 */
[----:B------:R-:W4:Y:S04]  /*05a0*/  LDG.E.64 R32, desc[UR4][R44.64+0x18] ;  /* 0x000018042c207981 */ /* 0x000f28000c1e1b00 */
[----:B------:R-:W5:Y:S01]  /*05b0*/  LDG.E.64 R26, desc[UR4][R12.64+0x60] ;  /* 0x000060040c1a7981 */ /* 0x000f62000c1e1b00 */
[----:B--2---:R-:W-:-:S02]  /*05c0*/  DADD R30, R16, -R30 ;  /* 0x00000000101e7229 */ /* 0x004fc4000000081e */
[----:B---3--:R-:W-:-:S06]  /*05d0*/  DADD R28, R14, -R28 ;  /* 0x000000000e1c7229 */ /* 0x008fcc000000081c */
[----:B------:R-:W-:Y:S02]  /*05e0*/  DMUL R30, R30, R30 ;  /* 0x0000001e1e1e7228 */ /* 0x000fe40000000000 */
[----:B----4-:R-:W-:-:S06]  /*05f0*/  DADD R32, R18, -R32 ;  /* 0x0000000012207229 */ /* 0x010fcc0000000820 */
[----:B------:R-:W-:-:S08]  /*0600*/  DFMA R30, R28, R28, R30 ;  /* 0x0000001c1c1e722b */ /* 0x000fd0000000001e */
[----:B------:R-:W-:-:S08]  /*0610*/  DFMA R30, R32, R32, R30 ;  /* 0x00000020201e722b */ /* 0x000fd0000000001e */
[----:B-----5:R-:W-:-:S14]  /*0620*/  DSETP.GTU.AND P0, PT, R30, R26, PT ;  /* 0x0000001a1e00722a */ /* 0x020fdc0003f0c000 */
[----:B------:R-:W-:Y:S05]  /*0630*/  @P0 BRA `(.L_x_5) ;  /* 0x0000000000e80947 */ /* 0x000fea0003800000 */
[----:B------:R-:W2:Y:S04]  /*0640*/  LDG.E R53, desc[UR4][R12.64+0x68] ;  /* 0x000068040c357981 */ /* 0x000ea8000c1e1900 */
[----:B------:R1:W3:Y:S04]  /*0650*/  LDG.E R0, desc[UR4][R36.64] ;  /* 0x0000000424007981 */ /* 0x0002e8000c1e1900 */
[----:B------:R-:W4:Y:S04]  /*0660*/  LDG.E.64 R34, desc[UR4][R44.64+0x20] ;  /* 0x000020042c227981 */ /* 0x000f28000c1e1b00 */
[----:B------:R0:W5:Y:S04]  /*0670*/  LDG.E.64 R28, desc[UR4][R44.64+0x28] ;  /* 0x000028042c1c7981 */ /* 0x000168000c1e1b00 */
[----:B------:R0:W5:Y:S01]  /*0680*/  LDG.E.64 R30, desc[UR4][R44.64+0x30] ;  /* 0x000030042c1e7981 */ /* 0x000162000c1e1b00 */
[----:B------:R-:W-:Y:S01]  /*0690*/  IMAD.MOV.U32 R32, RZ, RZ, 0x66666666 ;  /* 0x66666666ff207424 */ /* 0x000fe200078e00ff */
[----:B------:R-:W-:Y:S01]  /*06a0*/  BSSY.RECONVERGENT B3, `(.L_x_6) ;  /* 0x0000019000037945 */ /* 0x000fe20003800200 */
[----:B------:R-:W-:-:S02]  /*06b0*/  IMAD.MOV.U32 R33, RZ, RZ, 0x3fe66666 ;  /* 0x3fe66666ff217424 */ /* 0x000fc400078e00ff */
[----:B------:R-:W-:Y:S01]  /*06c0*/  IMAD.MOV.U32 R42, RZ, RZ, 0x1 ;  /* 0x00000001ff2a7424 */ /* 0x000fe200078e00ff */
[----:B--2---:R-:W2:Y:S03]  /*06d0*/  I2F.F64.U32 R40, R53 ;  /* 0x0000003500287312 */ /* 0x004ea60000201800 */
[CC--:B--2---:R-:W-:Y:S02]  /*06e0*/  DFMA R38, R40.reuse, R32.reuse, 1 ;  /* 0x3ff000002826742b */ /* 0x0c4fe40000000020 */
[----:B------:R-:W-:-:S04]  /*06f0*/  DFMA R40, R40, R32, R32 ;  /* 0x000000202828722b */ /* 0x000fc80000000020 */
[----:B------:R-:W2:Y:S06]  /*0700*/  MUFU.RCP64H R43, R39 ;  /* 0x00000027002b7308 */ /* 0x000eac0000001800 */
[----:B------:R-:W-:Y:S01]  /*0710*/  FSETP.GEU.AND P2, PT, |R41|, 6.5827683646048100446e-37, PT ;  /* 0x036000002900780b */ /* 0x000fe20003f4e200 */
[----:B--2---:R-:W-:-:S08]  /*0720*/  DFMA R46, -R38, R42, 1 ;  /* 0x3ff00000262e742b */ /* 0x004fd0000000012a */
[----:B------:R-:W-:-:S08]  /*0730*/  DFMA R46, R46, R46, R46 ;  /* 0x0000002e2e2e722b */ /* 0x000fd0000000002e */
[----:B-1----:R-:W-:-:S08]  /*0740*/  DFMA R36, R42, R46, R42 ;  /* 0x0000002e2a24722b */ /* 0x002fd0000000002a */
[----:B------:R-:W-:-:S08]  /*0750*/  DFMA R42, -R38, R36, 1 ;  /* 0x3ff00000262a742b */ /* 0x000fd00000000124 */
[----:B------:R-:W-:-:S08]  /*0760*/  DFMA R36, R36, R42, R36 ;  /* 0x0000002a2424722b */ /* 0x000fd00000000024 */
[----:B------:R-:W-:-:S08]  /*0770*/  DMUL R32, R40, R36 ;  /* 0x0000002428207228 */ /* 0x000fd00000000000 */
[----:B------:R-:W-:-:S08]  /*0780*/  DFMA R42, -R38, R32, R40 ;  /* 0x00000020262a722b */ /* 0x000fd00000000128 */
[----:B------:R-:W-:Y:S01]  /*0790*/  DFMA R36, R36, R42, R32 ;  /* 0x0000002a2424722b */ /* 0x000fe20000000020 */
[----:B---3--:R-:W4:Y:S09]  /*07a0*/  I2F.F64.U32 R32, R0 ;  /* 0x0000000000207312 */ /* 0x008f320000201800 */
[----:B------:R-:W-:-:S05]  /*07b0*/  FFMA R2, RZ, R39, R37 ;  /* 0x00000027ff027223 */ /* 0x000fca0000000025 */
[----:B------:R-:W-:Y:S01]  /*07c0*/  FSETP.GT.AND P0, PT, |R2|, 1.469367938527859385e-39, PT ;  /* 0x001000000200780b */ /* 0x000fe20003f04200 */
[----:B----4-:R-:W-:-:S12]  /*07d0*/  DMUL R34, R32, R34 ;  /* 0x0000002220227228 */ /* 0x010fd80000000000 */
[----:B0-----:R-:W-:Y:S05]  /*07e0*/  @P0 BRA P2, `(.L_x_7) ;  /* 0x0000000000100947 */ /* 0x001fea0001000000 */
[----:B------:R-:W-:-:S07]  /*07f0*/  MOV R2, 0x810 ;  /* 0x0000081000027802 */ /* 0x000fce0000000f00 */
[----:B-----5:R-:W-:Y:S05]  /*0800*/  CALL.REL.NOINC `($__internal_0_$__cuda_sm20_div_rn_f64_full) ;  /* 0x0000000000ac7944 */ /* 0x020fea0003c00000 */
[----:B------:R-:W-:Y:S02]  /*0810*/  IMAD.MOV.U32 R36, RZ, RZ, R44 ;  /* 0x000000ffff247224 */ /* 0x000fe400078e002c */
[----:B------:R-:W-:-:S07]  /*0820*/  IMAD.MOV.U32 R37, RZ, RZ, R45 ;  /* 0x000000ffff257224 */ /* 0x000fce00078e002d */
.L_x_7:
[----:B------:R-:W-:Y:S05]  /*0830*/  BSYNC.RECONVERGENT B3 ;  /* 0x0000000000037941 */ /* 0x000fea0003800200 */
.L_x_6:
[----:B------:R-:W2:Y:S04]  /*0840*/  LDG.E.64 R48, desc[UR4][R12.64] ;  /* 0x000000040c307981 */ /* 0x000ea8000c1e1b00 */
[----:B------:R-:W3:Y:S04]  /*0850*/  LDG.E.64 R46, desc[UR4][R12.64+0x8] ;  /* 0x000008040c2e7981 */ /* 0x000ee8000c1e1b00 */
[----:B------:R-:W4:Y:S04]  /*0860*/  LDG.E.64 R38, desc[UR4][R12.64+0x10] ;  /* 0x000010040c267981 */ /* 0x000f28000c1e1b00 */
[----:B------:R-:W4:Y:S04]  /*0870*/  LDG.E.64 R40, desc[UR4][R12.64+0x48] ;  /* 0x000048040c287981 */ /* 0x000f28000c1e1b00 */
[----:B------:R-:W4:Y:S04]  /*0880*/  LDG.E.64 R42, desc[UR4][R12.64+0x50] ;  /* 0x000050040c2a7981 */ /* 0x000f28000c1e1b00 */
[----:B------:R-:W4:Y:S01]  /*0890*/  LDG.E.64 R44, desc[UR4][R12.64+0x58] ;  /* 0x000058040c2c7981 */ /* 0x000f22000c1e1b00 */
[C---:B-----5:R-:W-:Y:S01]  /*08a0*/  DMUL R28, R32.reuse, R28 ;  /* 0x0000001c201c7228 */ /* 0x060fe20000000000 */
[----:B------:R-:W-:Y:S01]  /*08b0*/  UMOV UR6, 0x6dc9c889 ;  /* 0x6dc9c88900067882 */ /* 0x000fe20000000000 */
[----:B------:R-:W-:Y:S01]  /*08c0*/  DMUL R30, R32, R30 ;  /* 0x0000001e201e7228 */ /* 0x000fe20000000000 */
[----:B------:R-:W-:Y:S01]  /*08d0*/  UMOV UR7, 0x3fd45f30 ;  /* 0x3fd45f3000077882 */ /* 0x000fe20000000000 */
[----:B------:R-:W-:Y:S01]  /*08e0*/  DMUL R26, R26, R36 ;  /* 0x000000241a1a7228 */ /* 0x000fe20000000000 */
[----:B------:R-:W-:-:S05]  /*08f0*/  VIADD R53, R53, 0x1 ;  /* 0x0000000135357836 */ /* 0x000fca0000000000 */
[----:B------:R1:W-:Y:S04]  /*0900*/  STG.E desc[UR4][R12.64+0x68], R53 ;  /* 0x000068350c007986 */ /* 0x0003e8000c101904 */
[----:B------:R1:W-:Y:S01]  /*0910*/  STG.E.64 desc[UR4][R12.64+0x60], R26 ;  /* 0x0000601a0c007986 */ /* 0x0003e2000c101b04 */
[----:B--2---:R-:W-:Y:S02]  /*0920*/  DMUL R34, R34, R48 ;  /* 0x0000003022227228 */ /* 0x004fe40000000000 */
[----:B---3--:R-:W-:Y:S02]  /*0930*/  DMUL R28, R46, R28 ;  /* 0x0000001c2e1c7228 */ /* 0x008fe40000000000 */
[----:B----4-:R-:W-:-:S04]  /*0940*/  DMUL R30, R38, R30 ;  /* 0x0000001e261e7228 */ /* 0x010fc80000000000 */
[----:B------:R-:W-:Y:S02]  /*0950*/  DFMA R34, R34, UR6, R40 ;  /* 0x0000000622227c2b */ /* 0x000fe40008000028 */
[----:B------:R-:W-:Y:S02]  /*0960*/  DFMA R28, R28, UR6, R42 ;  /* 0x000000061c1c7c2b */ /* 0x000fe4000800002a */
[----:B------:R-:W-:-:S04]  /*0970*/  DFMA R30, R30, UR6, R44 ;  /* 0x000000061e1e7c2b */ /* 0x000fc8000800002c */
[-C--:B------:R-:W-:Y:S02]  /*0980*/  DMUL R34, R34, R36.reuse ;  /* 0x0000002422227228 */ /* 0x080fe40000000000 */
[-C--:B------:R-:W-:Y:S02]  /*0990*/  DMUL R28, R28, R36.reuse ;  /* 0x000000241c1c7228 */ /* 0x080fe40000000000 */
[----:B------:R-:W-:-:S03]  /*09a0*/  DMUL R30, R30, R36 ;  /* 0x000000241e1e7228 */ /* 0x000fc60000000000 */
[----:B------:R1:W-:Y:S04]  /*09b0*/  STG.E.64 desc[UR4][R12.64+0x48], R34 ;  /* 0x000048220c007986 */ /* 0x0003e8000c101b04 */
[----:B------:R1:W-:Y:S04]  /*09c0*/  STG.E.64 desc[UR4][R12.64+0x50], R28 ;  /* 0x0000501c0c007986 */ /* 0x0003e8000c101b04 */
[----:B------:R1:W-:Y:S02]  /*09d0*/  STG.E.64 desc[UR4][R12.64+0x58], R30 ;  /* 0x0000581e0c007986 */ /* 0x0003e4000c101b04 */
.L_x_5:
[----:B------:R-:W-:Y:S05]  /*09e0*/  BSYNC.RECONVERGENT B2 ;  /* 0x0000000000027941 */ /* 0x000fea0003800200 */
.L_x_4:
[----:B------:R-:W-:Y:S01]  /*09f0*/  VIADD R51, R51, 0x466f45d ;  /* 0x0466f45d33337836 */ /* 0x000fe20000000000 */
[----:B------:R-:W-:Y:S06]  /*0a00*/  @!P1 BRA `(.L_x_8) ;  /* 0xfffffff8004c9947 */ /* 0x000fec000383ffff */
.L_x_3:
[----:B------:R-:W-:Y:S05]  /*0a10*/  BSYNC.RECONVERGENT B1 ;  /* 0x0000000000017941 */ /* 0x000fea0003800200 */
.L_x_2:
[----:B------:R-:W-:-:S04]  /*0a20*/  IABS R15, R5 ;  /* 0x00000005000f7213 */ /* 0x000fc80000000000 */
[C---:B------:R-:W-:Y:S01]  /*0a30*/  ISETP.GE.AND P0, PT, R10.reuse, R15, PT ;  /* 0x0000000f0a00720c */ /* 0x040fe20003f06270 */
[----:B------:R-:W-:-:S12]  /*0a40*/  VIADD R10, R10, 0x1 ;  /* 0x000000010a0a7836 */ /* 0x000fd80000000000 */
[----:B------:R-:W-:Y:S05]  /*0a50*/  @!P0 BRA `(.L_x_9) ;  /* 0xfffffff400f88947 */ /* 0x000fea000383ffff */
.L_x_1:
[----:B------:R-:W-:Y:S05]  /*0a60*/  BSYNC.RECONVERGENT B0 ;  /* 0x0000000000007941 */ /* 0x000fea0003800200 */
.L_x_0:
[----:B------:R-:W-:-:S04]  /*0a70*/  IABS R9, R3 ;  /* 0x0000000300097213 */ /* 0x000fc80000000000 */
[C---:B------:R-:W-:Y:S01]  /*0a80*/  ISETP.GE.AND P0, PT, R6.reuse, R9, PT ;  /* 0x000000090600720c */ /* 0x040fe20003f06270 */
[----:B------:R-:W-:-:S12]  /*0a90*/  VIADD R6, R6, 0x1 ;  /* 0x0000000106067836 */ /* 0x000fd80000000000 */
[----:B------:R-:W-:Y:S05]  /*0aa0*/  @!P0 BRA `(.L_x_10) ;  /* 0xfffffff400b88947 */ /* 0x000fea000383ffff */
[----:B------:R-:W-:Y:S05]  /*0ab0*/  EXIT ;  /* 0x000000000000794d */ /* 0x000fea0003800000 */
        .weak           $__internal_0_$__cuda_sm20_div_rn_f64_full
        .type           $__internal_0_$__cuda_sm20_div_rn_f64_full,@function
        .size           $__internal_0_$__cuda_sm20_div_rn_f64_full,(.L_x_151 - $__internal_0_$__cuda_sm20_div_rn_f64_full)
$__internal_0_$__cuda_sm20_div_rn_f64_full:
[C---:B------:R-:W-:Y:S01]  /*0ac0*/  FSETP.GEU.AND P0, PT, |R39|.reuse, 1.469367938527859385e-39, PT ;  /* 0x001000002700780b */ /* 0x040fe20003f0e200 */
[----:B------:R-:W-:Y:S01]  /*0ad0*/  IMAD.MOV.U32 R42, RZ, RZ, 0x1 ;  /* 0x00000001ff2a7424 */ /* 0x000fe200078e00ff */
[----:B------:R-:W-:Y:S01]  /*0ae0*/  LOP3.LUT R36, R39, 0x800fffff, RZ, 0xc0, !PT ;  /* 0x800fffff27247812 */ /* 0x000fe200078ec0ff */
[----:B------:R-:W-:Y:S01]  /*0af0*/  IMAD.MOV.U32 R0, RZ, RZ, 0x1ca00000 ;  /* 0x1ca00000ff007424 */ /* 0x000fe200078e00ff */
[C---:B------:R-:W-:Y:S01]  /*0b00*/  FSETP.GEU.AND P3, PT, |R41|.reuse, 1.469367938527859385e-39, PT ;  /* 0x001000002900780b */ /* 0x040fe20003f6e200 */
[----:B------:R-:W-:Y:S01]  /*0b10*/  BSSY.RECONVERGENT B4, `(.L_x_11) ;  /* 0x0000052000047945 */ /* 0x000fe20003800200 */
[----:B------:R-:W-:Y:S01]  /*0b20*/  LOP3.LUT R37, R36, 0x3ff00000, RZ, 0xfc, !PT ;  /* 0x3ff0000024257812 */ /* 0x000fe200078efcff */
[----:B------:R-:W-:Y:S01]  /*0b30*/  IMAD.MOV.U32 R36, RZ, RZ, R38 ;  /* 0x000000ffff247224 */ /* 0x000fe200078e0026 */
[----:B------:R-:W-:Y:S02]  /*0b40*/  LOP3.LUT R54, R41, 0x7ff00000, RZ, 0xc0, !PT ;  /* 0x7ff0000029367812 */ /* 0x000fe400078ec0ff */
[----:B------:R-:W-:-:S03]  /*0b50*/  LOP3.LUT R55, R39, 0x7ff00000, RZ, 0xc0, !PT ;  /* 0x7ff0000027377812 */ /* 0x000fc600078ec0ff */
[----:B------:R-:W-:Y:S01]  /*0b60*/  @!P0 DMUL R36, R38, 8.98846567431157953865e+307 ;  /* 0x7fe0000026248828 */ /* 0x000fe20000000000 */
[C---:B------:R-:W-:Y:S01]  /*0b70*/  ISETP.GE.U32.AND P2, PT, R54.reuse, R55, PT ;  /* 0x000000373600720c */ /* 0x040fe20003f46070 */
[----:B------:R-:W-:Y:S02]  /*0b80*/  IMAD.MOV.U32 R56, RZ, RZ, R54 ;  /* 0x000000ffff387224 */ /* 0x000fe400078e0036 */
[----:B------:R-:W-:Y:S01]  /*0b90*/  @!P3 LOP3.LUT R47, R39, 0x7ff00000, RZ, 0xc0, !PT ;  /* 0x7ff00000272fb812 */ /* 0x000fe200078ec0ff */
[----:B------:R-:W-:Y:S01]  /*0ba0*/  @!P3 IMAD.MOV.U32 R46, RZ, RZ, RZ ;  /* 0x000000ffff2eb224 */ /* 0x000fe200078e00ff */
[----:B------:R-:W0:Y:S02]  /*0bb0*/  MUFU.RCP64H R43, R37 ;  /* 0x00000025002b7308 */ /* 0x000e240000001800 */
[----:B------:R-:W-:Y:S02]  /*0bc0*/  @!P3 ISETP.GE.U32.AND P4, PT, R54, R47, PT ;  /* 0x0000002f3600b20c */ /* 0x000fe40003f86070 */
[----:B------:R-:W-:-:S02]  /*0bd0*/  @!P0 LOP3.LUT R55, R37, 0x7ff00000, RZ, 0xc0, !PT ;  /* 0x7ff0000025378812 */ /* 0x000fc400078ec0ff */
[----:B------:R-:W-:-:S03]  /*0be0*/  @!P3 SEL R47, R0, 0x63400000, !P4 ;  /* 0x63400000002fb807 */ /* 0x000fc60006000000 */
[----:B------:R-:W-:Y:S01]  /*0bf0*/  VIADD R57, R55, 0xffffffff ;  /* 0xffffffff37397836 */ /* 0x000fe20000000000 */
[----:B------:R-:W-:-:S04]  /*0c00*/  @!P3 LOP3.LUT R47, R47, 0x80000000, R41, 0xf8, !PT ;  /* 0x800000002f2fb812 */ /* 0x000fc800078ef829 */
[----:B------:R-:W-:Y:S01]  /*0c10*/  @!P3 LOP3.LUT R47, R47, 0x100000, RZ, 0xfc, !PT ;  /* 0x001000002f2fb812 */ /* 0x000fe200078efcff */
[----:B0-----:R-:W-:-:S08]  /*0c20*/  DFMA R44, R42, -R36, 1 ;  /* 0x3ff000002a2c742b */ /* 0x001fd00000000824 */
[----:B------:R-:W-:-:S08]  /*0c30*/  DFMA R44, R44, R44, R44 ;  /* 0x0000002c2c2c722b */ /* 0x000fd0000000002c */
[----:B------:R-:W-:Y:S01]  /*0c40*/  DFMA R44, R42, R44, R42 ;  /* 0x0000002c2a2c722b */ /* 0x000fe2000000002a */
[----:B------:R-:W-:Y:S01]  /*0c50*/  SEL R43, R0, 0x63400000, !P2 ;  /* 0x63400000002b7807 */ /* 0x000fe20005000000 */
[----:B------:R-:W-:-:S03]  /*0c60*/  IMAD.MOV.U32 R42, RZ, RZ, R40 ;  /* 0x000000ffff2a7224 */ /* 0x000fc600078e0028 */
[----:B------:R-:W-:-:S03]  /*0c70*/  LOP3.LUT R43, R43, 0x800fffff, R41, 0xf8, !PT ;  /* 0x800fffff2b2b7812 */ /* 0x000fc600078ef829 */
[----:B------:R-:W-:-:S03]  /*0c80*/  DFMA R48, R44, -R36, 1 ;  /* 0x3ff000002c30742b */ /* 0x000fc60000000824 */
[----:B------:R-:W-:-:S05]  /*0c90*/  @!P3 DFMA R42, R42, 2, -R46 ;  /* 0x400000002a2ab82b */ /* 0x000fca000000082e */
[----:B------:R-:W-:-:S05]  /*0ca0*/  DFMA R48, R44, R48, R44 ;  /* 0x000000302c30722b */ /* 0x000fca000000002c */
[----:B------:R-:W-:-:S03]  /*0cb0*/  @!P3 LOP3.LUT R56, R43, 0x7ff00000, RZ, 0xc0, !PT ;  /* 0x7ff000002b38b812 */ /* 0x000fc600078ec0ff */
[----:B------:R-:W-:Y:S02]  /*0cc0*/  DMUL R44, R48, R42 ;  /* 0x0000002a302c7228 */ /* 0x000fe40000000000 */
[----:B------:R-:W-:-:S05]  /*0cd0*/  VIADD R46, R56, 0xffffffff ;  /* 0xffffffff382e7836 */ /* 0x000fca0000000000 */
[----:B------:R-:W-:Y:S01]  /*0ce0*/  ISETP.GT.U32.AND P0, PT, R46, 0x7feffffe, PT ;  /* 0x7feffffe2e00780c */ /* 0x000fe20003f04070 */
[----:B------:R-:W-:-:S03]  /*0cf0*/  DFMA R46, R44, -R36, R42 ;  /* 0x800000242c2e722b */ /* 0x000fc6000000002a */
[----:B------:R-:W-:-:S05]  /*0d00*/  ISETP.GT.U32.OR P0, PT, R57, 0x7feffffe, P0 ;  /* 0x7feffffe3900780c */ /* 0x000fca0000704470 */
[----:B------:R-:W-:-:S08]  /*0d10*/  DFMA R46, R48, R46, R44 ;  /* 0x0000002e302e722b */ /* 0x000fd0000000002c */
[----:B------:R-:W-:Y:S05]  /*0d20*/  @P0 BRA `(.L_x_12) ;  /* 0x00000000006c0947 */ /* 0x000fea0003800000 */
[----:B------:R-:W-:-:S04]  /*0d30*/  LOP3.LUT R41, R39, 0x7ff00000, RZ, 0xc0, !PT ;  /* 0x7ff0000027297812 */ /* 0x000fc800078ec0ff */
[CC--:B------:R-:W-:Y:S02]  /*0d40*/  VIADDMNMX R40, R54.reuse, -R41.reuse, 0xb9600000, !PT ;  /* 0xb960000036287446 */ /* 0x0c0fe40007800929 */
[----:B------:R-:W-:Y:S02]  /*0d50*/  ISETP.GE.U32.AND P0, PT, R54, R41, PT ;  /* 0x000000293600720c */ /* 0x000fe40003f06070 */
[----:B------:R-:W-:Y:S02]  /*0d60*/  VIMNMX R40, PT, PT, R40, 0x46a00000, PT ;  /* 0x46a0000028287848 */ /* 0x000fe40003fe0100 */
[----:B------:R-:W-:-:S05]  /*0d70*/  SEL R41, R0, 0x63400000, !P0 ;  /* 0x6340000000297807 */ /* 0x000fca0004000000 */
[----:B------:R-:W-:Y:S02]  /*0d80*/  IMAD.IADD R0, R40, 0x1, -R41 ;  /* 0x0000000128007824 */ /* 0x000fe400078e0a29 */
[----:B------:R-:W-:Y:S02]  /*0d90*/  IMAD.MOV.U32 R40, RZ, RZ, RZ ;  /* 0x000000ffff287224 */ /* 0x000fe400078e00ff */
[----:B------:R-:W-:-:S06]  /*0da0*/  VIADD R41, R0, 0x7fe00000 ;  /* 0x7fe0000000297836 */ /* 0x000fcc0000000000 */
[----:B------:R-:W-:-:S10]  /*0db0*/  DMUL R44, R46, R40 ;  /* 0x000000282e2c7228 */ /* 0x000fd40000000000 */
[----:B------:R-:W-:-:S13]  /*0dc0*/  FSETP.GTU.AND P0, PT, |R45|, 1.469367938527859385e-39, PT ;  /* 0x001000002d00780b */ /* 0x000fda0003f0c200 */
[----:B------:R-:W-:Y:S05]  /*0dd0*/  @P0 BRA `(.L_x_13) ;  /* 0x0000000000940947 */ /* 0x000fea0003800000 */
[----:B------:R-:W-:Y:S01]  /*0de0*/  DFMA R36, R46, -R36, R42 ;  /* 0x800000242e24722b */ /* 0x000fe2000000002a */
[----:B------:R-:W-:-:S09]  /*0df0*/  IMAD.MOV.U32 R40, RZ, RZ, RZ ;  /* 0x000000ffff287224 */ /* 0x000fd200078e00ff */
[C---:B------:R-:W-:Y:S02]  /*0e00*/  FSETP.NEU.AND P0, PT, R37.reuse, RZ, PT ;  /* 0x000000ff2500720b */ /* 0x040fe40003f0d000 */
[----:B------:R-:W-:-:S04]  /*0e10*/  LOP3.LUT R39, R37, 0x80000000, R39, 0x48, !PT ;  /* 0x8000000025277812 */ /* 0x000fc800078e4827 */
[----:B------:R-:W-:-:S07]  /*0e20*/  LOP3.LUT R41, R39, R41, RZ, 0xfc, !PT ;  /* 0x0000002927297212 */ /* 0x000fce00078efcff */
[----:B------:R-:W-:Y:S05]  /*0e30*/  @!P0 BRA `(.L_x_13) ;  /* 0x00000000007c8947 */ /* 0x000fea0003800000 */
[----:B------:R-:W-:Y:S01]  /*0e40*/  IMAD.MOV R37, RZ, RZ, -R0 ;  /* 0x000000ffff257224 */ /* 0x000fe200078e0a00 */
[----:B------:R-:W-:Y:S01]  /*0e50*/  DMUL.RP R40, R46, R40 ;  /* 0x000000282e287228 */ /* 0x000fe20000008000 */
[----:B------:R-:W-:-:S06]  /*0e60*/  IMAD.MOV.U32 R36, RZ, RZ, RZ ;  /* 0x000000ffff247224 */ /* 0x000fcc00078e00ff */
[----:B------:R-:W-:-:S03]  /*0e70*/  DFMA R36, R44, -R36, R46 ;  /* 0x800000242c24722b */ /* 0x000fc6000000002e */
[----:B------:R-:W-:-:S03]  /*0e80*/  LOP3.LUT R39, R41, R39, RZ, 0x3c, !PT ;  /* 0x0000002729277212 */ /* 0x000fc600078e3cff */
[----:B------:R-:W-:-:S04]  /*0e90*/  IADD3 R36, PT, PT, -R0, -0x43300000, RZ ;  /* 0xbcd0000000247810 */ /* 0x000fc80007ffe1ff */
[----:B------:R-:W-:-:S04]  /*0ea0*/  FSETP.NEU.AND P0, PT, |R37|, R36, PT ;  /* 0x000000242500720b */ /* 0x000fc80003f0d200 */
[----:B------:R-:W-:Y:S02]  /*0eb0*/  FSEL R44, R40, R44, !P0 ;  /* 0x0000002c282c7208 */ /* 0x000fe40004000000 */
[----:B------:R-:W-:Y:S01]  /*0ec0*/  FSEL R45, R39, R45, !P0 ;  /* 0x0000002d272d7208 */ /* 0x000fe20004000000 */
[----:B------:R-:W-:Y:S06]  /*0ed0*/  BRA `(.L_x_13) ;  /* 0x0000000000547947 */ /* 0x000fec0003800000 */
.L_x_12:
[----:B------:R-:W-:-:S14]  /*0ee0*/  DSETP.NAN.AND P0, PT, R40, R40, PT ;  /* 0x000000282800722a */ /* 0x000fdc0003f08000 */
[----:B------:R-:W-:Y:S05]  /*0ef0*/  @P0 BRA `(.L_x_14) ;  /* 0x0000000000440947 */ /* 0x000fea0003800000 */
[----:B------:R-:W-:-:S14]  /*0f00*/  DSETP.NAN.AND P0, PT, R38, R38, PT ;  /* 0x000000262600722a */ /* 0x000fdc0003f08000 */
[----:B------:R-:W-:Y:S05]  /*0f10*/  @P0 BRA `(.L_x_15) ;  /* 0x0000000000300947 */ /* 0x000fea0003800000 */
[----:B------:R-:W-:Y:S01]  /*0f20*/  ISETP.NE.AND P0, PT, R56, R55, PT ;  /* 0x000000373800720c */ /* 0x000fe20003f05270 */
[----:B------:R-:W-:Y:S02]  /*0f30*/  IMAD.MOV.U32 R44, RZ, RZ, 0x0 ;  /* 0x00000000ff2c7424 */ /* 0x000fe400078e00ff */
[----:B------:R-:W-:-:S10]  /*0f40*/  IMAD.MOV.U32 R45, RZ, RZ, -0x80000 ;  /* 0xfff80000ff2d7424 */ /* 0x000fd400078e00ff */
[----:B------:R-:W-:Y:S05]  /*0f50*/  @!P0 BRA `(.L_x_13) ;  /* 0x0000000000348947 */ /* 0x000fea0003800000 */
[----:B------:R-:W-:Y:S02]  /*0f60*/  ISETP.NE.AND P0, PT, R56, 0x7ff00000, PT ;  /* 0x7ff000003800780c */ /* 0x000fe40003f05270 */
[----:B------:R-:W-:Y:S02]  /*0f70*/  LOP3.LUT R45, R41, 0x80000000, R39, 0x48, !PT ;  /* 0x80000000292d7812 */ /* 0x000fe400078e4827 */
[----:B------:R-:W-:-:S13]  /*0f80*/  ISETP.EQ.OR P0, PT, R55, RZ, !P0 ;  /* 0x000000ff3700720c */ /* 0x000fda0004702670 */
[----:B------:R-:W-:Y:S01]  /*0f90*/  @P0 LOP3.LUT R0, R45, 0x7ff00000, RZ, 0xfc, !PT ;  /* 0x7ff000002d000812 */ /* 0x000fe200078efcff */
[----:B------:R-:W-:Y:S02]  /*0fa0*/  @!P0 IMAD.MOV.U32 R44, RZ, RZ, RZ ;  /* 0x000000ffff2c8224 */ /* 0x000fe400078e00ff */
[----:B------:R-:W-:Y:S02]  /*0fb0*/  @P0 IMAD.MOV.U32 R44, RZ, RZ, RZ ;  /* 0x000000ffff2c0224 */ /* 0x000fe400078e00ff */
[----:B------:R-:W-:Y:S01]  /*0fc0*/  @P0 IMAD.MOV.U32 R45, RZ, RZ, R0 ;  /* 0x000000ffff2d0224 */ /* 0x000fe200078e0000 */
[----:B------:R-:W-:Y:S06]  /*0fd0*/  BRA `(.L_x_13) ;  /* 0x0000000000147947 */ /* 0x000fec0003800000 */
.L_x_15:
[----:B------:R-:W-:Y:S01]  /*0fe0*/  LOP3.LUT R45, R39, 0x80000, RZ, 0xfc, !PT ;  /* 0x00080000272d7812 */ /* 0x000fe200078efcff */
[----:B------:R-:W-:Y:S01]  /*0ff0*/  IMAD.MOV.U32 R44, RZ, RZ, R38 ;  /* 0x000000ffff2c7224 */ /* 0x000fe200078e0026 */
[----:B------:R-:W-:Y:S06]  /*1000*/  BRA `(.L_x_13) ;  /* 0x0000000000087947 */ /* 0x000fec0003800000 */
.L_x_14:
[----:B------:R-:W-:Y:S01]  /*1010*/  LOP3.LUT R45, R41, 0x80000, RZ, 0xfc, !PT ;  /* 0x00080000292d7812 */ /* 0x000fe200078efcff */
[----:B------:R-:W-:-:S07]  /*1020*/  IMAD.MOV.U32 R44, RZ, RZ, R40 ;  /* 0x000000ffff2c7224 */ /* 0x000fce00078e0028 */
.L_x_13:
[----:B------:R-:W-:Y:S05]  /*1030*/  BSYNC.RECONVERGENT B4 ;  /* 0x0000000000047941 */ /* 0x000fea0003800200 */
.L_x_11:
[----:B------:R-:W-:Y:S02]  /*1040*/  IMAD.MOV.U32 R36, RZ, RZ, R2 ;  /* 0x000000ffff247224 */ /* 0x000fe400078e0002 */
[----:B------:R-:W-:-:S04]  /*1050*/  IMAD.MOV.U32 R37, RZ, RZ, 0x0 ;  /* 0x00000000ff257424 */ /* 0x000fc800078e00ff */
[----:B------:R-:W-:Y:S05]  /*1060*/  RET.REL.NODEC R36 `(_Z18accumulate_photonsP6PhotonPjP8HitPointi) ;  /* 0xffffffec24e47950 */ /* 0x000fea0003c3ffff */
.L_x_16:
[----:B------:R-:W-:-:S00]  /*1070*/  BRA `(.L_x_16) ;  /* 0xfffffffc00fc7947 */ /* 0x000fc0000383ffff */
[----:B------:R-:W-:-:S00]  /*1080*/  NOP ;  /* 0x0000000000007918 */ /* 0x000fc00000000000 */
[----:B------:R-:W-:-:S00]  /*1090*/  NOP ;  /* 0x0000000000007918 */ /* 0x000fc00000000000 */
[----:B------:R-:W-:-:S00]  /*10a0*/  NOP ;  /* 0x0000000000007918 */ /* 0x000fc00000000000 */
[----:B------:R-:W-:-:S00]  /*10b0*/  NOP ;  /* 0x0000000000007918 */ /* 0x000fc00000000000 */
[----:B------:R-:W-:-:S00]  /*10c0*/  NOP ;  /* 0x0000000000007918 */ /* 0x000fc00000000000 */
[----:B------:R-:W-:-:S00]  /*10d0*/  NOP ;  /* 0x0000000000007918 */ /* 0x000fc00000000000 */
[----:B------:R-:W-:-:S00]  /*10e0*/  NOP ;  /* 0x0000000000007918 */ /* 0x000fc00000000000 */
[----:B------:R-:W-:-:S00]  /*10f0*/  NOP ;  /* 0x0000000000007918 */ /* 0x000fc00000000000 */
.L_x_151:


//--------------------- .text._Z12photon_traceP6SphereP6PhotonPjPiif4Vec3j --------------------------
	.section	.text._Z12photon_traceP6SphereP6PhotonPjPiif4Vec3j,"ax",@progbits
	.align	128
        .global         _Z12photon_traceP6SphereP6PhotonPjPiif4Vec3j
        .type           _Z12photon_traceP6SphereP6PhotonPjPiif4Vec3j,@function
        .size           _Z12photon_traceP6SphereP6PhotonPjPiif4Vec3j,(.L_x_154 - _Z12photon_traceP6SphereP6PhotonPjPiif4Vec3j)
        .other          _Z12photon_traceP6SphereP6PhotonPjPiif4Vec3j,@"STO_CUDA_ENTRY STV_DEFAULT"
_Z12photon_traceP6SphereP6PhotonPjPiif4Vec3j:
.text._Z12photon_traceP6SphereP6PhotonPjPiif4Vec3j:
[----:B------:R-:W0:Y:S01]  /*0000*/  LDC R1, c[0x0][0x37c] ;  /* 0x0000df00ff017b82 */ /* 0x000e220000000800 */
[----:B------:R-:W1:Y:S07]  /*0010*/  S2R R0, SR_TID.X ;  /* 0x0000000000007919 */ /* 0x000e6e0000002100 */
[----:B------:R-:W1:Y:S01]  /*0020*/  S2UR UR4, SR_CTAID.X ;  /* 0x00000000000479c3 */ /* 0x000e620000002500 */
[----:B------:R-:W2:Y:S01]  /*0030*/  LDCU UR5, c[0x0][0x3a0] ;  /* 0x00007400ff0577ac */ /* 0x000ea20008000800 */
[----:B------:R-:W-:Y:S01]  /*0040*/  BSSY.RECONVERGENT B1, `(.L_x_17) ;  /* 0x0000049000017945 */ /* 0x000fe20003800200 */
[----:B0-----:R-:W-:Y:S01]  /*0050*/  VIADD R1, R1, 0xffffffd8 ;  /* 0xffffffd801017836 */ /* 0x001fe20000000000 */
[----:B------:R-:W-:Y:S01]  /*0060*/  CS2R R2, SRZ ;  /* 0x0000000000027805 */ /* 0x000fe2000001ff00 */
[----:B------:R-:W0:Y:S03]  /*0070*/  LDCU.64 UR8, c[0x0][0x358] ;  /* 0x00006b00ff0877ac */ /* 0x000e260008000a00 */
[----:B------:R-:W1:Y:S02]  /*0080*/  LDC R5, c[0x0][0x360] ;  /* 0x0000d800ff057b82 */ /* 0x000e640000000800 */
[----:B-1----:R-:W-:-:S04]  /*0090*/  IMAD R5, R5, UR4, R0 ;  /* 0x0000000405057c24 */ /* 0x002fc8000f8e0200 */
[----:B--2---:R-:W-:-:S05]  /*00a0*/  VIADD R5, R5, UR5 ;  /* 0x0000000505057c36 */ /* 0x004fca0008000000 */
[----:B------:R-:W-:-:S13]  /*00b0*/  ISETP.GE.AND P0, PT, R5, 0x1, PT ;  /* 0x000000010500780c */ /* 0x000fda0003f06270 */
[----:B0-----:R-:W-:Y:S05]  /*00c0*/  @!P0 BRA `(.L_x_18) ;  /* 0x0000000400008947 */ /* 0x001fea0003800000 */
[----:B------:R-:W0:Y:S02]  /*00d0*/  LDC.64 R2, c[0x0][0x398] ;  /* 0x0000e600ff027b82 */ /* 0x000e240000000a00 */
[----:B0-----:R-:W2:Y:S02]  /*00e0*/  LDG.E R0, desc[UR8][R2.64] ;  /* 0x0000000802007981 */ /* 0x001ea4000c1e1900 */
[----:B--2---:R-:W0:Y:S08]  /*00f0*/  I2F.F64 R28, R0 ;  /* 0x00000000001c7312 */ /* 0x004e300000201c00 */
[----:B0-----:R-:W0:Y:S01]  /*0100*/  MUFU.RCP64H R7, R29 ;  /* 0x0000001d00077308 */ /* 0x001e220000001800 */
[----:B------:R-:W-:-:S05]  /*0110*/  VIADD R6, R29, 0x300402 ;  /* 0x003004021d067836 */ /* 0x000fca0000000000 */
[----:B------:R-:W-:Y:S01]  /*0120*/  FSETP.GEU.AND P0, PT, |R6|, 5.8789094863358348022e-39, PT ;  /* 0x004004020600780b */ /* 0x000fe20003f0e200 */
[----:B0-----:R-:W-:-:S08]  /*0130*/  DFMA R8, -R28, R6, 1 ;  /* 0x3ff000001c08742b */ /* 0x001fd00000000106 */
[----:B------:R-:W-:-:S08]  /*0140*/  DFMA R8, R8, R8, R8 ;  /* 0x000000080808722b */ /* 0x000fd00000000008 */
[----:B------:R-:W-:-:S08]  /*0150*/  DFMA R8, R6, R8, R6 ;  /* 0x000000080608722b */ /* 0x000fd00000000006 */
[----:B------:R-:W-:-:S08]  /*0160*/  DFMA R10, -R28, R8, 1 ;  /* 0x3ff000001c0a742b */ /* 0x000fd00000000108 */
[----:B------:R-:W-:Y:S01]  /*0170*/  DFMA R30, R8, R10, R8 ;  /* 0x0000000a081e722b */ /* 0x000fe20000000008 */
[----:B------:R-:W-:Y:S10]  /*0180*/  @P0 BRA `(.L_x_19) ;  /* 0x0000000000180947 */ /* 0x000ff40003800000 */
[----:B------:R-:W-:Y:S01]  /*0190*/  LOP3.LUT R30, R29, 0x7fffffff, RZ, 0xc0, !PT ;  /* 0x7fffffff1d1e7812 */ /* 0x000fe200078ec0ff */
[----:B------:R-:W-:Y:S01]  /*01a0*/  IMAD.MOV.U32 R32, RZ, RZ, R28 ;  /* 0x000000ffff207224 */ /* 0x000fe200078e001c */
[----:B------:R-:W-:-:S03]  /*01b0*/  MOV R28, 0x1e0 ;  /* 0x000001e0001c7802 */ /* 0x000fc60000000f00 */
[----:B------:R-:W-:-:S07]  /*01c0*/  VIADD R30, R30, 0xfff00000 ;  /* 0xfff000001e1e7836 */ /* 0x000fce0000000000 */
[----:B------:R-:W-:Y:S05]  /*01d0*/  CALL.REL.NOINC `($__internal_1_$__cuda_sm20_dblrcp_rn_slowpath_v3) ;  /* 0x0000007c000c7944 */ /* 0x000fea0003c00000 */
[----:B------:R-:W-:-:S07]  /*01e0*/  MOV R31, R29 ;  /* 0x0000001d001f7202 */ /* 0x000fce0000000f00 */
.L_x_19:
[-C--:B------:R-:W-:Y:S01]  /*01f0*/  IABS R13, R0.reuse ;  /* 0x00000000000d7213 */ /* 0x080fe20000000000 */
[----:B------:R-:W-:Y:S01]  /*0200*/  BSSY.RECONVERGENT B0, `(.L_x_20) ;  /* 0x0000029000007945 */ /* 0x000fe20003800200 */
[----:B------:R-:W-:Y:S01]  /*0210*/  ISETP.NE.AND P0, PT, R0, RZ, PT ;  /* 0x000000ff0000720c */ /* 0x000fe20003f05270 */
[----:B------:R-:W-:Y:S01]  /*0220*/  IMAD.MOV.U32 R9, RZ, RZ, R5 ;  /* 0x000000ffff097224 */ /* 0x000fe200078e0005 */
[----:B------:R-:W0:Y:S01]  /*0230*/  I2F.RP R4, R13 ;  /* 0x0000000d00047306 */ /* 0x000e220000209400 */
[----:B------:R-:W-:Y:S01]  /*0240*/  LOP3.LUT R11, RZ, R0, RZ, 0x33, !PT ;  /* 0x00000000ff0b7212 */ /* 0x000fe200078e33ff */
[----:B------:R-:W-:-:S06]  /*0250*/  IMAD.MOV.U32 R6, RZ, RZ, R30 ;  /* 0x000000ffff067224 */ /* 0x000fcc00078e001e */
[----:B0-----:R-:W0:Y:S02]  /*0260*/  MUFU.RCP R4, R4 ;  /* 0x0000000400047308 */ /* 0x001e240000001000 */
[----:B0-----:R-:W-:-:S06]  /*0270*/  VIADD R8, R4, 0xffffffe ;  /* 0x0ffffffe04087836 */ /* 0x001fcc0000000000 */
[----:B------:R-:W0:Y:S02]  /*0280*/  F2I.FTZ.U32.TRUNC.NTZ R3, R8 ;  /* 0x0000000800037305 */ /* 0x000e24000021f000 */
[----:B0-----:R-:W-:-:S04]  /*0290*/  IMAD.MOV R2, RZ, RZ, -R3 ;  /* 0x000000ffff027224 */ /* 0x001fc800078e0a03 */
[----:B------:R-:W-:Y:S02]  /*02a0*/  IMAD R7, R2, R13, RZ ;  /* 0x0000000d02077224 */ /* 0x000fe400078e02ff */
[----:B------:R-:W-:-:S04]  /*02b0*/  IMAD.MOV.U32 R2, RZ, RZ, RZ ;  /* 0x000000ffff027224 */ /* 0x000fc800078e00ff */
[----:B------:R-:W-:Y:S01]  /*02c0*/  IMAD.HI.U32 R10, R3, R7, R2 ;  /* 0x00000007030a7227 */ /* 0x000fe200078e0002 */
[----:B------:R-:W-:Y:S02]  /*02d0*/  CS2R R2, SRZ ;  /* 0x0000000000027805 */ /* 0x000fe4000001ff00 */
[----:B------:R-:W-:-:S07]  /*02e0*/  MOV R7, R31 ;  /* 0x0000001f00077202 */ /* 0x000fce0000000f00 */
.L_x_21:
[----:B------:R-:W-:Y:S02]  /*02f0*/  IABS R4, R0 ;  /* 0x0000000000047213 */ /* 0x000fe40000000000 */
[----:B------:R-:W-:-:S03]  /*0300*/  IABS R15, R9 ;  /* 0x00000009000f7213 */ /* 0x000fc60000000000 */
[----:B------:R-:W-:Y:S02]  /*0310*/  IMAD.MOV R8, RZ, RZ, -R4 ;  /* 0x000000ffff087224 */ /* 0x000fe400078e0a04 */
[----:B------:R-:W-:-:S04]  /*0320*/  IMAD.HI.U32 R4, R10, R15, RZ ;  /* 0x0000000f0a047227 */ /* 0x000fc800078e00ff */
[----:B------:R-:W-:Y:S01]  /*0330*/  IMAD R8, R4, R8, R15 ;  /* 0x0000000804087224 */ /* 0x000fe200078e020f */
[----:B------:R-:W-:-:S04]  /*0340*/  IABS R15, R0 ;  /* 0x00000000000f7213 */ /* 0x000fc80000000000 */
[----:B------:R-:W-:-:S13]  /*0350*/  ISETP.GT.U32.AND P2, PT, R13, R8, PT ;  /* 0x000000080d00720c */ /* 0x000fda0003f44070 */
[----:B------:R-:W-:Y:S02]  /*0360*/  @!P2 IMAD.IADD R8, R8, 0x1, -R15 ;  /* 0x000000010808a824 */ /* 0x000fe400078e0a0f */
[----:B------:R-:W-:-:S03]  /*0370*/  @!P2 VIADD R4, R4, 0x1 ;  /* 0x000000010404a836 */ /* 0x000fc60000000000 */
[----:B------:R-:W-:Y:S02]  /*0380*/  ISETP.GE.U32.AND P1, PT, R8, R13, PT ;  /* 0x0000000d0800720c */ /* 0x000fe40003f26070 */
[----:B------:R-:W-:-:S04]  /*0390*/  LOP3.LUT R8, R9, R0, RZ, 0x3c, !PT ;  /* 0x0000000009087212 */ /* 0x000fc800078e3cff */
[----:B------:R-:W-:-:S07]  /*03a0*/  ISETP.GE.AND P3, PT, R8, RZ, PT ;  /* 0x000000ff0800720c */ /* 0x000fce0003f66270 */
[----:B------:R-:W-:-:S06]  /*03b0*/  @P1 VIADD R4, R4, 0x1 ;  /* 0x0000000104041836 */ /* 0x000fcc0000000000 */
[----:B------:R-:W-:-:S05]  /*03c0*/  @!P3 IMAD.MOV R4, RZ, RZ, -R4 ;  /* 0x000000ffff04b224 */ /* 0x000fca00078e0a04 */
[----:B------:R-:W-:-:S04]  /*03d0*/  SEL R4, R11, R4, !P0 ;  /* 0x000000040b047207 */ /* 0x000fc80004000000 */
[----:B------:R-:W-:-:S05]  /*03e0*/  IADD3 R8, PT, PT, -R4, RZ, RZ ;  /* 0x000000ff04087210 */ /* 0x000fca0007ffe1ff */
[----:B------:R-:W-:-:S05]  /*03f0*/  IMAD R9, R0, R8, R9 ;  /* 0x0000000800097224 */ /* 0x000fca00078e0209 */
[----:B------:R-:W-:Y:S01]  /*0400*/  ISETP.NE.AND P1, PT, R9, RZ, PT ;  /* 0x000000ff0900720c */ /* 0x000fe20003f25270 */
[----:B------:R-:W-:-:S05]  /*0410*/  IMAD.IADD R9, R0, 0x1, -R9 ;  /* 0x0000000100097824 */ /* 0x000fca00078e0a09 */
[----:B------:R-:W-:Y:S02]  /*0420*/  SEL R8, R9, RZ, P1 ;  /* 0x000000ff09087207 */ /* 0x000fe40000800000 */
[----:B------:R-:W-:-:S04]  /*0430*/  ISETP.GT.AND P1, PT, R4, RZ, PT ;  /* 0x000000ff0400720c */ /* 0x000fc80003f24270 */
[----:B------:R-:W0:Y:S02]  /*0440*/  I2F.F64 R8, R8 ;  /* 0x0000000800087312 */ /* 0x000e240000201c00 */
[----:B0-----:R-:W-:Y:S02]  /*0450*/  DFMA R2, R8, R6, R2 ;  /* 0x000000060802722b */ /* 0x001fe40000000002 */
[----:B------:R-:W-:Y:S01]  /*0460*/  DMUL R6, R6, R30 ;  /* 0x0000001e06067228 */ /* 0x000fe20000000000 */
[----:B------:R-:W-:-:S04]  /*0470*/  IMAD.MOV.U32 R9, RZ, RZ, R4 ;  /* 0x000000ffff097224 */ /* 0x000fc800078e0004 */
[----:B------:R-:W-:Y:S06]  /*0480*/  @P1 BRA `(.L_x_21) ;  /* 0xfffffffc00981947 */ /* 0x000fec000383ffff */
[----:B------:R-:W-:Y:S05]  /*0490*/  BSYNC.RECONVERGENT B0 ;  /* 0x0000000000007941 */ /* 0x000fea0003800200 */
.L_x_20:
[----:B------:R-:W-:Y:S01]  /*04a0*/  UMOV UR4, 0x54442d11 ;  /* 0x54442d1100047882 */ /* 0x000fe20000000000 */
[----:B------:R-:W-:Y:S02]  /*04b0*/  UMOV UR5, 0x401921fb ;  /* 0x401921fb00057882 */ /* 0x000fe40000000000 */
[----:B------:R-:W-:-:S11]  /*04c0*/  DMUL R2, R2, UR4 ;  /* 0x0000000402027c28 */ /* 0x000fd60008000000 */
.L_x_18:
[----:B------:R-:W-:Y:S05]  /*04d0*/  BSYNC.RECONVERGENT B1 ;  /* 0x0000000000017941 */ /* 0x000fea0003800200 */
.L_x_17:
[----:B------:R-:W-:Y:S01]  /*04e0*/  ISETP.GE.AND P0, PT, R5, 0x1, PT ;  /* 0x000000010500780c */ /* 0x000fe20003f06270 */
[----:B------:R-:W-:Y:S01]  /*04f0*/  BSSY.RECONVERGENT B1, `(.L_x_22) ;  /* 0x000003e000017945 */ /* 0x000fe20003800200 */
[----:B------:R-:W-:-:S11]  /*0500*/  CS2R R6, SRZ ;  /* 0x0000000000067805 */ /* 0x000fd6000001ff00 */
[----:B------:R-:W-:Y:S05]  /*0510*/  @!P0 BRA `(.L_x_23) ;  /* 0x0000000000ec8947 */ /* 0x000fea0003800000 */
        /* <DEDUP_REMOVED lines=18> */
.L_x_24:
[-C--:B------:R-:W-:Y:S01]  /*0640*/  IABS R15, R0.reuse ;  /* 0x00000000000f7213 */ /* 0x080fe20000000000 */
[----:B------:R-:W-:Y:S01]  /*0650*/  IMAD.MOV.U32 R11, RZ, RZ, R5 ;  /* 0x000000ffff0b7224 */ /* 0x000fe200078e0005 */
[----:B------:R-:W-:Y:S01]  /*0660*/  ISETP.NE.AND P0, PT, R0, RZ, PT ;  /* 0x000000ff0000720c */ /* 0x000fe20003f05270 */
[----:B------:R-:W-:Y:S01]  /*0670*/  IMAD.MOV.U32 R8, RZ, RZ, R30 ;  /* 0x000000ffff087224 */ /* 0x000fe200078e001e */
[----:B------:R-:W0:Y:S01]  /*0680*/  I2F.RP R4, R15 ;  /* 0x0000000f00047306 */ /* 0x000e220000209400 */
[----:B------:R-:W-:-:S07]  /*0690*/  LOP3.LUT R13, RZ, R0, RZ, 0x33, !PT ;  /* 0x00000000ff0d7212 */ /* 0x000fce00078e33ff */
        /* <DEDUP_REMOVED lines=9> */
.L_x_25:
        /* <DEDUP_REMOVED lines=26> */
.L_x_23:
[----:B------:R-:W-:Y:S05]  /*08d0*/  BSYNC.RECONVERGENT B1 ;  /* 0x0000000000017941 */ /* 0x000fea0003800200 */
.L_x_22:
[----:B------:R-:W-:Y:S01]  /*08e0*/  DADD R38, -R6, 1 ;  /* 0x3ff0000006267429 */ /* 0x000fe20000000100 */
[----:B------:R-:W-:Y:S01]  /*08f0*/  IMAD.MOV.U32 R10, RZ, RZ, 0x0 ;  /* 0x00000000ff0a7424 */ /* 0x000fe200078e00ff */
[----:B------:R-:W-:Y:S01]  /*0900*/  BSSY.RECONVERGENT B1, `(.L_x_26) ;  /* 0x0000017000017945 */ /* 0x000fe20003800200 */
[----:B------:R-:W-:-:S03]  /*0910*/  IMAD.MOV.U32 R11, RZ, RZ, 0x3fd80000 ;  /* 0x3fd80000ff0b7424 */ /* 0x000fc600078e00ff */
[----:B------:R-:W0:Y:S04]  /*0920*/  MUFU.RSQ64H R7, R39 ;  /* 0x0000002700077308 */ /* 0x000e280000001c00 */
[----:B------:R-:W-:-:S05]  /*0930*/  VIADD R6, R39, 0xfcb00000 ;  /* 0xfcb0000027067836 */ /* 0x000fca0000000000 */
[----:B------:R-:W-:Y:S01]  /*0940*/  ISETP.GE.U32.AND P0, PT, R6, 0x7ca00000, PT ;  /* 0x7ca000000600780c */ /* 0x000fe20003f06070 */
[----:B0-----:R-:W-:-:S08]  /*0950*/  DMUL R8, R6, R6 ;  /* 0x0000000606087228 */ /* 0x001fd00000000000 */
[----:B------:R-:W-:-:S08]  /*0960*/  DFMA R8, R38, -R8, 1 ;  /* 0x3ff000002608742b */ /* 0x000fd00000000808 */
[----:B------:R-:W-:Y:S02]  /*0970*/  DFMA R10, R8, R10, 0.5 ;  /* 0x3fe00000080a742b */ /* 0x000fe4000000000a */
[----:B------:R-:W-:-:S08]  /*0980*/  DMUL R8, R6, R8 ;  /* 0x0000000806087228 */ /* 0x000fd00000000000 */
[----:B------:R-:W-:-:S08]  /*0990*/  DFMA R8, R10, R8, R6 ;  /* 0x000000080a08722b */ /* 0x000fd00000000006 */
[----:B------:R-:W-:Y:S02]  /*09a0*/  DMUL R28, R38, R8 ;  /* 0x00000008261c7228 */ /* 0x000fe40000000000 */
[----:B------:R-:W-:Y:S01]  /*09b0*/  IADD3 R35, PT, PT, R9, -0x100000, RZ ;  /* 0xfff0000009237810 */ /* 0x000fe20007ffe0ff */
[----:B------:R-:W-:-:S05]  /*09c0*/  IMAD.MOV.U32 R34, RZ, RZ, R8 ;  /* 0x000000ffff227224 */ /* 0x000fca00078e0008 */
[----:B------:R-:W-:-:S08]  /*09d0*/  DFMA R32, R28, -R28, R38 ;  /* 0x8000001c1c20722b */ /* 0x000fd00000000026 */
[----:B------:R-:W-:Y:S01]  /*09e0*/  DFMA R30, R32, R34, R28 ;  /* 0x00000022201e722b */ /* 0x000fe2000000001c */
[----:B------:R-:W-:Y:S10]  /*09f0*/  @!P0 BRA `(.L_x_27) ;  /* 0x00000000001c8947 */ /* 0x000ff40003800000 */
[----:B------:R-:W-:Y:S01]  /*0a00*/  IMAD.MOV.U32 R36, RZ, RZ, R28 ;  /* 0x000000ffff247224 */ /* 0x000fe200078e001c */
[----:B------:R-:W-:Y:S01]  /*0a10*/  MOV R28, 0xa60 ;  /* 0x00000a60001c7802 */ /* 0x000fe20000000f00 */
[----:B------:R-:W-:Y:S02]  /*0a20*/  IMAD.MOV.U32 R34, RZ, RZ, R8 ;  /* 0x000000ffff227224 */ /* 0x000fe400078e0008 */
[----:B------:R-:W-:Y:S02]  /*0a30*/  IMAD.MOV.U32 R31, RZ, RZ, R39 ;  /* 0x000000ffff1f7224 */ /* 0x000fe400078e0027 */
[----:B------:R-:W-:-:S07]  /*0a40*/  IMAD.MOV.U32 R30, RZ, RZ, R6 ;  /* 0x000000ffff1e7224 */ /* 0x000fce00078e0006 */
[----:B------:R-:W-:Y:S05]  /*0a50*/  CALL.REL.NOINC `($__internal_2_$__cuda_sm20_dsqrt_rn_f64_mediumpath_v1) ;  /* 0x0000007400947944 */ /* 0x000fea0003c00000 */
[----:B------:R-:W-:-:S07]  /*0a60*/  MOV R31, R29 ;  /* 0x0000001d001f7202 */ /* 0x000fce0000000f00 */
.L_x_27:
[----:B------:R-:W-:Y:S05]  /*0a70*/  BSYNC.RECONVERGENT B1 ;  /* 0x0000000000017941 */ /* 0x000fea0003800200 */
.L_x_26:
[----:B------:R-:W-:Y:S01]  /*0a80*/  DADD R6, -RZ, |R30| ;  /* 0x00000000ff067229 */ /* 0x000fe2000000051e */
[----:B------:R-:W-:Y:S09]  /*0a90*/  BSSY.RECONVERGENT B0, `(.L_x_28) ;  /* 0x0000080000007945 */ /* 0x000ff20003800200 */
[----:B------:R-:W-:-:S13]  /*0aa0*/  ISETP.GT.AND P0, PT, R7, 0x3fe26665, PT ;  /* 0x3fe266650700780c */ /* 0x000fda0003f04270 */
[----:B------:R-:W-:Y:S05]  /*0ab0*/  @P0 BRA `(.L_x_29) ;  /* 0x0000000000d40947 */ /* 0x000fea0003800000 */
[----:B------:R-:W-:Y:S01]  /*0ac0*/  DMUL R6, R30, R30 ;  /* 0x0000001e1e067228 */ /* 0x000fe20000000000 */
[----:B------:R-:W-:Y:S01]  /*0ad0*/  IMAD.MOV.U32 R8, RZ, RZ, 0x180754af ;  /* 0x180754afff087424 */ /* 0x000fe200078e00ff */
[----:B------:R-:W-:Y:S01]  /*0ae0*/  UMOV UR4, 0xdc1895e9 ;  /* 0xdc1895e900047882 */ /* 0x000fe20000000000 */
[----:B------:R-:W-:Y:S01]  /*0af0*/  IMAD.MOV.U32 R9, RZ, RZ, 0x3fb3823b ;  /* 0x3fb3823bff097424 */ /* 0x000fe200078e00ff */
[----:B------:R-:W-:Y:S01]  /*0b00*/  UMOV UR5, 0x3fb0066b ;  /* 0x3fb0066b00057882 */ /* 0x000fe20000000000 */
[----:B------:R-:W-:-:S04]  /*0b10*/  ISETP.GT.AND P0, PT, R31, -0x1, PT ;  /* 0xffffffff1f00780c */ /* 0x000fc80003f04270 */
[----:B------:R-:W-:Y:S01]  /*0b20*/  DFMA R8, R6, UR4, -R8 ;  /* 0x0000000406087c2b */ /* 0x000fe20008000808 */
[----:B------:R-:W-:Y:S01]  /*0b30*/  UMOV UR4, 0xcc2f79ae ;  /* 0xcc2f79ae00047882 */ /* 0x000fe20000000000 */
[----:B------:R-:W-:-:S06]  /*0b40*/  UMOV UR5, 0x3fb11e52 ;  /* 0x3fb11e5200057882 */ /* 0x000fcc0000000000 */
[----:B------:R-:W-:Y:S01]  /*0b50*/  DFMA R8, R6, R8, UR4 ;  /* 0x0000000406087e2b */ /* 0x000fe20008000008 */
[----:B------:R-:W-:Y:S01]  /*0b60*/  UMOV UR4, 0x3526861b ;  /* 0x3526861b00047882 */ /* 0x000fe20000000000 */
[----:B------:R-:W-:-:S06]  /*0b70*/  UMOV UR5, 0x3f924eaf ;  /* 0x3f924eaf00057882 */ /* 0x000fcc0000000000 */
[----:B------:R-:W-:Y:S01]  /*0b80*/  DFMA R8, R6, R8, -UR4 ;  /* 0x8000000406087e2b */ /* 0x000fe20008000008 */
[----:B------:R-:W-:Y:S01]  /*0b90*/  UMOV UR4, 0xa31e6cb7 ;  /* 0xa31e6cb700047882 */ /* 0x000fe20000000000 */
[----:B------:R-:W-:-:S06]  /*0ba0*/  UMOV UR5, 0x3f91df02 ;  /* 0x3f91df0200057882 */ /* 0x000fcc0000000000 */
[----:B------:R-:W-:Y:S01]  /*0bb0*/  DFMA R8, R6, R8, UR4 ;  /* 0x0000000406087e2b */ /* 0x000fe20008000008 */
        /* <DEDUP_REMOVED lines=26> */
[----:B------:R-:W-:Y:S01]  /*0d60*/  DMUL R8, R6, R8 ;  /* 0x0000000806087228 */ /* 0x000fe20000000000 */
[----:B------:R-:W-:Y:S02]  /*0d70*/  @!P0 IMAD.MOV.U32 R6, RZ, RZ, 0x33145c07 ;  /* 0x33145c07ff068424 */ /* 0x000fe400078e00ff */
[----:B------:R-:W-:-:S05]  /*0d80*/  @!P0 IMAD.MOV.U32 R7, RZ, RZ, 0x3c91a626 ;  /* 0x3c91a626ff078424 */ /* 0x000fca00078e00ff */
[----:B------:R-:W-:Y:S01]  /*0d90*/  DFMA R30, R8, |R30|, |R30| ;  /* 0x4000001e081e722b */ /* 0x000fe2000000041e */
[----:B------:R-:W-:Y:S01]  /*0da0*/  @P0 IMAD.MOV.U32 R8, RZ, RZ, 0x33145c07 ;  /* 0x33145c07ff080424 */ /* 0x000fe200078e00ff */
[----:B------:R-:W-:-:S06]  /*0db0*/  @P0 MOV R9, 0x3c91a626 ;  /* 0x3c91a62600090802 */ /* 0x000fcc0000000f00 */
[C---:B------:R-:W-:Y:S02]  /*0dc0*/  @!P0 DADD R6, R30.reuse, R6 ;  /* 0x000000001e068229 */ /* 0x040fe40000000006 */
[----:B------:R-:W-:-:S06]  /*0dd0*/  @P0 DADD R8, R30, -R8 ;  /* 0x000000001e080229 */ /* 0x000fcc0000000808 */
[----:B------:R-:W-:Y:S02]  /*0de0*/  @!P0 DADD R6, R6, UR4 ;  /* 0x0000000406068e29 */ /* 0x000fe40008000000 */
[----:B------:R-:W-:Y:S01]  /*0df0*/  @P0 DADD R6, -R8, UR4 ;  /* 0x0000000408060e29 */ /* 0x000fe20008000100 */
[----:B------:R-:W-:Y:S10]  /*0e00*/  BRA `(.L_x_30) ;  /* 0x0000000400207947 */ /* 0x000ff40003800000 */
.L_x_29:
[----:B------:R-:W-:Y:S01]  /*0e10*/  DADD R6, -|R30|, 1 ;  /* 0x3ff000001e067429 */ /* 0x000fe20000000300 */
[----:B------:R-:W-:Y:S01]  /*0e20*/  IMAD.MOV.U32 R8, RZ, RZ, 0x66faac4b ;  /* 0x66faac4bff087424 */ /* 0x000fe200078e00ff */
[----:B------:R-:W-:Y:S01]  /*0e30*/  UMOV UR4, 0x71155f70 ;  /* 0x71155f7000047882 */ /* 0x000fe20000000000 */
[----:B------:R-:W-:Y:S01]  /*0e40*/  IMAD.MOV.U32 R9, RZ, RZ, 0x3ebac2fe ;  /* 0x3ebac2feff097424 */ /* 0x000fe200078e00ff */
[----:B------:R-:W-:-:S05]  /*0e50*/  UMOV UR5, 0x3ec715b3 ;  /* 0x3ec715b300057882 */ /* 0x000fca0000000000 */
[----:B------:R-:W-:Y:S01]  /*0e60*/  DFMA R8, R6, UR4, -R8 ;  /* 0x0000000406087c2b */ /* 0x000fe20008000808 */
[----:B------:R-:W-:Y:S01]  /*0e70*/  UMOV UR4, 0x8efcd9b8 ;  /* 0x8efcd9b800047882 */ /* 0x000fe20000000000 */
[----:B------:R-:W-:Y:S01]  /*0e80*/  UMOV UR5, 0x3ed9a9b8 ;  /* 0x3ed9a9b800057882 */ /* 0x000fe20000000000 */
[----:B------:R-:W-:-:S05]  /*0e90*/  ISETP.GE.AND P0, PT, R7, 0x1, PT ;  /* 0x000000010700780c */ /* 0x000fca0003f06270 */
[----:B------:R-:W-:Y:S01]  /*0ea0*/  DFMA R8, R6, R8, UR4 ;  /* 0x0000000406087e2b */ /* 0x000fe20008000008 */
[----:B------:R-:W-:Y:S01]  /*0eb0*/  UMOV UR4, 0xa8a0c4c3 ;  /* 0xa8a0c4c300047882 */ /* 0x000fe20000000000 */
[----:B------:R-:W-:-:S06]  /*0ec0*/  UMOV UR5, 0x3edd0f40 ;  /* 0x3edd0f4000057882 */ /* 0x000fcc0000000000 */
[----:B------:R-:W-:Y:S01]  /*0ed0*/  DFMA R10, R6, R8, UR4 ;  /* 0x00000004060a7e2b */ /* 0x000fe20008000008 */
[----:B------:R-:W-:Y:S01]  /*0ee0*/  UMOV UR4, 0xfa9e0e1f ;  /* 0xfa9e0e1f00047882 */ /* 0x000fe20000000000 */
[----:B------:R-:W-:Y:S01]  /*0ef0*/  UMOV UR5, 0x3ef46d4c ;  /* 0x3ef46d4c00057882 */ /* 0x000fe20000000000 */
[----:B------:R-:W-:Y:S02]  /*0f00*/  VIADD R9, R7, 0xfff00000 ;  /* 0xfff0000007097836 */ /* 0x000fe40000000000 */
[----:B------:R-:W-:-:S03]  /*0f10*/  IMAD.MOV.U32 R8, RZ, RZ, R6 ;  /* 0x000000ffff087224 */ /* 0x000fc600078e0006 */
[----:B------:R-:W-:Y:S01]  /*0f20*/  DFMA R12, R6, R10, UR4 ;  /* 0x00000004060c7e2b */ /* 0x000fe2000800000a */
[----:B------:R-:W-:Y:S01]  /*0f30*/  UMOV UR4, 0x8d1e2422 ;  /* 0x8d1e242200047882 */ /* 0x000fe20000000000 */
[----:B------:R-:W-:Y:S01]  /*0f40*/  UMOV UR5, 0x3f079c16 ;  /* 0x3f079c1600057882 */ /* 0x000fe20000000000 */
[----:B------:R-:W0:Y:S01]  /*0f50*/  MUFU.RSQ64H R11, R9 ;  /* 0x00000009000b7308 */ /* 0x000e220000001c00 */
[----:B------:R-:W-:-:S04]  /*0f60*/  IMAD.MOV.U32 R10, RZ, RZ, RZ ;  /* 0x000000ffff0a7224 */ /* 0x000fc800078e00ff */
[----:B------:R-:W-:Y:S01]  /*0f70*/  DFMA R12, R6, R12, UR4 ;  /* 0x00000004060c7e2b */ /* 0x000fe2000800000c */
[----:B------:R-:W-:Y:S01]  /*0f80*/  UMOV UR4, 0xc3bca540 ;  /* 0xc3bca54000047882 */ /* 0x000fe20000000000 */
[----:B------:R-:W-:-:S06]  /*0f90*/  UMOV UR5, 0x3f1c9a88 ;  /* 0x3f1c9a8800057882 */ /* 0x000fcc0000000000 */
[----:B------:R-:W-:Y:S01]  /*0fa0*/  DFMA R12, R6, R12, UR4 ;  /* 0x00000004060c7e2b */ /* 0x000fe2000800000c */
[----:B------:R-:W-:Y:S01]  /*0fb0*/  UMOV UR4, 0x4bd476df ;  /* 0x4bd476df00047882 */ /* 0x000fe20000000000 */
[----:B------:R-:W-:Y:S01]  /*0fc0*/  UMOV UR5, 0x3f31c4e6 ;  /* 0x3f31c4e600057882 */ /* 0x000fe20000000000 */
[----:B0-----:R-:W-:-:S05]  /*0fd0*/  DMUL R14, R8, R10 ;  /* 0x0000000a080e7228 */ /* 0x001fca0000000000 */
[----:B------:R-:W-:Y:S01]  /*0fe0*/  DFMA R18, R6, R12, UR4 ;  /* 0x0000000406127e2b */ /* 0x000fe2000800000c */
[----:B------:R-:W-:Y:S01]  /*0ff0*/  UMOV UR4, 0x60009c8f ;  /* 0x60009c8f00047882 */ /* 0x000fe20000000000 */
[----:B------:R-:W-:Y:S01]  /*1000*/  UMOV UR5, 0x3f46e8ba ;  /* 0x3f46e8ba00057882 */ /* 0x000fe20000000000 */
[----:B------:R-:W-:Y:S01]  /*1010*/  IADD3 R13, PT, PT, R11, -0x100000, RZ ;  /* 0xfff000000b0d7810 */ /* 0x000fe20007ffe0ff */
[----:B------:R-:W-:Y:S01]  /*1020*/  DFMA R16, R14, -R14, R8 ;  /* 0x8000000e0e10722b */ /* 0x000fe20000000008 */
[----:B------:R-:W-:-:S03]  /*1030*/  IMAD.MOV.U32 R12, RZ, RZ, RZ ;  /* 0x000000ffff0c7224 */ /* 0x000fc600078e00ff */
[----:B------:R-:W-:Y:S01]  /*1040*/  DFMA R18, R6, R18, UR4 ;  /* 0x0000000406127e2b */ /* 0x000fe20008000012 */
[----:B------:R-:W-:Y:S01]  /*1050*/  UMOV UR4, 0xc62b05a2 ;  /* 0xc62b05a200047882 */ /* 0x000fe20000000000 */
[----:B------:R-:W-:Y:S02]  /*1060*/  UMOV UR5, 0x3f5f1c71 ;  /* 0x3f5f1c7100057882 */ /* 0x000fe40000000000 */
[----:B------:R-:W-:-:S04]  /*1070*/  DFMA R16, R12, R16, R14 ;  /* 0x000000100c10722b */ /* 0x000fc8000000000e */
[----:B------:R-:W-:Y:S01]  /*1080*/  DFMA R18, R6, R18, UR4 ;  /* 0x0000000406127e2b */ /* 0x000fe20008000012 */
[----:B------:R-:W-:Y:S01]  /*1090*/  UMOV UR4, 0xb6dc9f2c ;  /* 0xb6dc9f2c00047882 */ /* 0x000fe20000000000 */
[----:B------:R-:W-:Y:S02]  /*10a0*/  UMOV UR5, 0x3f76db6d ;  /* 0x3f76db6d00057882 */ /* 0x000fe40000000000 */
[-C--:B------:R-:W-:Y:S02]  /*10b0*/  DFMA R10, R10, -R16.reuse, 1 ;  /* 0x3ff000000a0a742b */ /* 0x080fe40000000810 */
[----:B------:R-:W-:Y:S02]  /*10c0*/  DFMA R8, R16, -R16, R8 ;  /* 0x800000101008722b */ /* 0x000fe40000000008 */
[----:B------:R-:W-:Y:S01]  /*10d0*/  DFMA R18, R6, R18, UR4 ;  /* 0x0000000406127e2b */ /* 0x000fe20008000012 */
[----:B------:R-:W-:Y:S01]  /*10e0*/  UMOV UR4, 0x3333329c ;  /* 0x3333329c00047882 */ /* 0x000fe20000000000 */
[----:B------:R-:W-:-:S02]  /*10f0*/  UMOV UR5, 0x3f933333 ;  /* 0x3f93333300057882 */ /* 0x000fc40000000000 */
[----:B------:R-:W-:-:S04]  /*1100*/  DFMA R10, R12, R10, R12 ;  /* 0x0000000a0c0a722b */ /* 0x000fc8000000000c */
[----:B------:R-:W-:Y:S01]  /*1110*/  DFMA R18, R6, R18, UR4 ;  /* 0x0000000406127e2b */ /* 0x000fe20008000012 */
[----:B------:R-:W-:Y:S01]  /*1120*/  UMOV UR4, 0x55555555 ;  /* 0x5555555500047882 */ /* 0x000fe20000000000 */
[----:B------:R-:W-:Y:S02]  /*1130*/  UMOV UR5, 0x3fb55555 ;  /* 0x3fb5555500057882 */ /* 0x000fe40000000000 */
[----:B------:R-:W-:Y:S02]  /*1140*/  DFMA R8, R10, R8, R16 ;  /* 0x000000080a08722b */ /* 0x000fe40000000010 */
[----:B------:R-:W-:Y:S02]  /*1150*/  DMUL R10, RZ, |R30| ;  /* 0x4000001eff0a7228 */ /* 0x000fe40000000000 */
[----:B------:R-:W-:Y:S01]  /*1160*/  DFMA R18, R6, R18, UR4 ;  /* 0x0000000406127e2b */ /* 0x000fe20008000012 */
[----:B------:R-:W-:Y:S01]  /*1170*/  UMOV UR4, 0x33145c07 ;  /* 0x33145c0700047882 */ /* 0x000fe20000000000 */
[----:B------:R-:W-:-:S04]  /*1180*/  UMOV UR5, 0x3ca1a626 ;  /* 0x3ca1a62600057882 */ /* 0x000fc80000000000 */
[----:B------:R-:W-:Y:S02]  /*1190*/  VIADD R9, R9, 0x100000 ;  /* 0x0010000009097836 */ /* 0x000fe40000000000 */
[----:B------:R-:W-:-:S08]  /*11a0*/  DMUL R18, R6, R18 ;  /* 0x0000001206127228 */ /* 0x000fd00000000000 */
[----:B------:R-:W-:-:S10]  /*11b0*/  DFMA R18, R8, R18, R8 ;  /* 0x000000120812722b */ /* 0x000fd40000000008 */
[----:B------:R-:W-:Y:S02]  /*11c0*/  FSEL R10, R10, R18, !P0 ;  /* 0x000000120a0a7208 */ /* 0x000fe40004000000 */
[----:B------:R-:W-:Y:S02]  /*11d0*/  FSEL R11, R11, R19, !P0 ;  /* 0x000000130b0b7208 */ /* 0x000fe40004000000 */
[----:B------:R-:W-:-:S04]  /*11e0*/  ISETP.GE.AND P0, PT, R7, RZ, PT ;  /* 0x000000ff0700720c */ /* 0x000fc80003f06270 */
[----:B------:R-:W-:-:S10]  /*11f0*/  DMUL R8, R10, +INF ;  /* 0x7ff000000a087828 */ /* 0x000fd40000000000 */
[----:B------:R-:W-:Y:S02]  /*1200*/  FSEL R8, R8, R10, !P0 ;  /* 0x0000000a08087208 */ /* 0x000fe40004000000 */
[----:B------:R-:W-:Y:S02]  /*1210*/  FSEL R9, R9, R11, !P0 ;  /* 0x0000000b09097208 */ /* 0x000fe40004000000 */
[----:B------:R-:W-:-:S04]  /*1220*/  ISETP.GE.AND P0, PT, R31, RZ, PT ;  /* 0x000000ff1f00720c */ /* 0x000fc80003f06270 */
[----:B------:R-:W-:Y:S01]  /*1230*/  DADD R6, R8, -UR4 ;  /* 0x8000000408067e29 */ /* 0x000fe20008000000 */
[----:B------:R-:W-:Y:S01]  /*1240*/  UMOV UR4, 0x54442d18 ;  /* 0x54442d1800047882 */ /* 0x000fe20000000000 */
[----:B------:R-:W-:-:S06]  /*1250*/  UMOV UR5, 0x400921fb ;  /* 0x400921fb00057882 */ /* 0x000fcc0000000000 */
[----:B------:R-:W-:-:S10]  /*1260*/  DADD R6, -R6, UR4 ;  /* 0x0000000406067e29 */ /* 0x000fd40008000100 */
[----:B------:R-:W-:Y:S02]  /*1270*/  FSEL R6, R6, R8, !P0 ;  /* 0x0000000806067208 */ /* 0x000fe40004000000 */
[----:B------:R-:W-:-:S07]  /*1280*/  FSEL R7, R7, R9, !P0 ;  /* 0x0000000907077208 */ /* 0x000fce0004000000 */
.L_x_30:
[----:B------:R-:W-:Y:S05]  /*1290*/  BSYNC.RECONVERGENT B0 ;  /* 0x0000000000007941 */ /* 0x000fea0003800200 */
.L_x_28:
[----:B------:R-:W-:Y:S01]  /*12a0*/  DADD R6, R6, R6 ;  /* 0x0000000006067229 */ /* 0x000fe20000000006 */
[----:B------:R-:W-:Y:S07]  /*12b0*/  BSSY.RECONVERGENT B0, `(.L_x_31) ;  /* 0x000001a000007945 */ /* 0x000fee0003800200 */
[----:B------:R-:W-:-:S14]  /*12c0*/  DSETP.NEU.AND P0, PT, |R6|, +INF , PT ;  /* 0x7ff000000600742a */ /* 0x000fdc0003f0d200 */
[----:B------:R-:W-:Y:S01]  /*12d0*/  @!P0 DMUL R34, RZ, R6 ;  /* 0x00000006ff228228 */ /* 0x000fe20000000000 */
[----:B------:R-:W-:Y:S01]  /*12e0*/  @!P0 IMAD.MOV.U32 R0, RZ, RZ, RZ ;  /* 0x000000ffff008224 */ /* 0x000fe200078e00ff */
[----:B------:R-:W-:Y:S09]  /*12f0*/  @!P0 BRA `(.L_x_32) ;  /* 0x0000000000548947 */ /* 0x000ff20003800000 */
[----:B------:R-:W-:Y:S01]  /*1300*/  UMOV UR4, 0x6dc9c883 ;  /* 0x6dc9c88300047882 */ /* 0x000fe20000000000 */
[----:B------:R-:W-:Y:S01]  /*1310*/  UMOV UR5, 0x3fe45f30 ;  /* 0x3fe45f3000057882 */ /* 0x000fe20000000000 */
[C---:B------:R-:W-:Y:S02]  /*1320*/  DSETP.GE.AND P0, PT, |R6|.reuse, 2.14748364800000000000e+09, PT ;  /* 0x41e000000600742a */ /* 0x040fe40003f06200 */
[----:B------:R-:W-:Y:S01]  /*1330*/  DMUL R8, R6, UR4 ;  /* 0x0000000406087c28 */ /* 0x000fe20008000000 */
[----:B------:R-:W-:Y:S01]  /*1340*/  UMOV UR4, 0x54442d18 ;  /* 0x54442d1800047882 */ /* 0x000fe20000000000 */
[----:B------:R-:W-:-:S04]  /*1350*/  UMOV UR5, 0x3ff921fb ;  /* 0x3ff921fb00057882 */ /* 0x000fc80000000000 */
[----:B------:R-:W0:Y:S08]  /*1360*/  F2I.F64 R0, R8 ;  /* 0x0000000800007311 */ /* 0x000e300000301100 */
[----:B0-----:R-:W0:Y:S02]  /*1370*/  I2F.F64 R34, R0 ;  /* 0x0000000000227312 */ /* 0x001e240000201c00 */
[----:B0-----:R-:W-:Y:S01]  /*1380*/  DFMA R10, R34, -UR4, R6 ;  /* 0x80000004220a7c2b */ /* 0x001fe20008000006 */
[----:B------:R-:W-:Y:S01]  /*1390*/  UMOV UR4, 0x33145c00 ;  /* 0x33145c0000047882 */ /* 0x000fe20000000000 */
[----:B------:R-:W-:-:S06]  /*13a0*/  UMOV UR5, 0x3c91a626 ;  /* 0x3c91a62600057882 */ /* 0x000fcc0000000000 */
[----:B------:R-:W-:Y:S01]  /*13b0*/  DFMA R10, R34, -UR4, R10 ;  /* 0x80000004220a7c2b */ /* 0x000fe2000800000a */
[----:B------:R-:W-:Y:S01]  /*13c0*/  UMOV UR4, 0x252049c0 ;  /* 0x252049c000047882 */ /* 0x000fe20000000000 */
[----:B------:R-:W-:-:S06]  /*13d0*/  UMOV UR5, 0x397b839a ;  /* 0x397b839a00057882 */ /* 0x000fcc0000000000 */
[----:B------:R-:W-:Y:S01]  /*13e0*/  DFMA R34, R34, -UR4, R10 ;  /* 0x8000000422227c2b */ /* 0x000fe2000800000a */
[----:B------:R-:W-:Y:S10]  /*13f0*/  @!P0 BRA `(.L_x_32) ;  /* 0x0000000000148947 */ /* 0x000ff40003800000 */
[----:B------:R-:W-:Y:S01]  /*1400*/  IMAD.MOV.U32 R34, RZ, RZ, R6 ;  /* 0x000000ffff227224 */ /* 0x000fe200078e0006 */
[----:B------:R-:W-:Y:S01]  /*1410*/  MOV R66, 0x1440 ;  /* 0x0000144000427802 */ /* 0x000fe20000000f00 */
[----:B------:R-:W-:-:S07]  /*1420*/  IMAD.MOV.U32 R39, RZ, RZ, R7 ;  /* 0x000000ffff277224 */ /* 0x000fce00078e0007 */
[----:B------:R-:W-:Y:S05]  /*1430*/  CALL.REL.NOINC `($_Z12photon_traceP6SphereP6PhotonPjPiif4Vec3j$__internal_trig_reduction_slowpathd) ;  /* 0x0000006c00cc7944 */ /* 0x000fea0003c00000 */
[----:B------:R-:W-:-:S07]  /*1440*/  MOV R0, R28 ;  /* 0x0000001c00007202 */ /* 0x000fce0000000f00 */
.L_x_32:
[----:B------:R-:W-:Y:S05]  /*1450*/  BSYNC.RECONVERGENT B0 ;  /* 0x0000000000007941 */ /* 0x000fea0003800200 */
.L_x_31:
[----:B------:R-:W0:Y:S01]  /*1460*/  LDCU.64 UR4, c[0x4][0x8] ;  /* 0x01000100ff0477ac */ /* 0x000e220008000a00 */
[----:B------:R-:W-:-:S05]  /*1470*/  IMAD.SHL.U32 R4, R0, 0x40, RZ ;  /* 0x0000004000047824 */ /* 0x000fca00078e00ff */
[----:B------:R-:W-:-:S04]  /*1480*/  LOP3.LUT R4, R4, 0x40, RZ, 0xc0, !PT ;  /* 0x0000004004047812 */ /* 0x000fc800078ec0ff */
[----:B0-----:R-:W-:-:S05]  /*1490*/  IADD3 R8, P0, PT, R4, UR4, RZ ;  /* 0x0000000404087c10 */ /* 0x001fca000ff1e0ff */
[----:B------:R-:W-:-:S05]  /*14a0*/  IMAD.X R9, RZ, RZ, UR5, P0 ;  /* 0x00000005ff097e24 */ /* 0x000fca00080e06ff */
[----:B------:R-:W2:Y:S04]  /*14b0*/  LDG.E.128.CONSTANT R12, desc[UR8][R8.64] ;  /* 0x00000008080c7981 */ /* 0x000ea8000c1e9d00 */
[----:B------:R-:W3:Y:S04]  /*14c0*/  LDG.E.128.CONSTANT R16, desc[UR8][R8.64+0x10] ;  /* 0x0000100808107981 */ /* 0x000ee8000c1e9d00 */
[----:B------:R-:W4:Y:S01]  /*14d0*/  LDG.E.128.CONSTANT R20, desc[UR8][R8.64+0x20] ;  /* 0x0000200808147981 */ /* 0x000f22000c1e9d00 */
[----:B------:R-:W-:Y:S01]  /*14e0*/  LOP3.LUT R4, R0, 0x1, RZ, 0xc0, !PT ;  /* 0x0000000100047812 */ /* 0x000fe200078ec0ff */
[----:B------:R-:W-:Y:S01]  /*14f0*/  IMAD.MOV.U32 R24, RZ, RZ, 0x20fd8164 ;  /* 0x20fd8164ff187424 */ /* 0x000fe200078e00ff */
[----:B------:R-:W-:Y:S01]  /*1500*/  DMUL R10, R34, R34 ;  /* 0x00000022220a7228 */ /* 0x000fe20000000000 */
[----:B------:R-:W-:Y:S01]  /*1510*/  BSSY.RECONVERGENT B0, `(.L_x_33) ;  /* 0x000002f000007945 */ /* 0x000fe20003800200 */
[----:B------:R-:W-:Y:S01]  /*1520*/  ISETP.NE.U32.AND P0, PT, R4, 0x1, PT ;  /* 0x000000010400780c */ /* 0x000fe20003f05070 */
[----:B------:R-:W-:Y:S01]  /*1530*/  IMAD.MOV.U32 R4, RZ, RZ, 0x3da8ff83 ;  /* 0x3da8ff83ff047424 */ /* 0x000fe200078e00ff */
[----:B------:R-:W-:-:S02]  /*1540*/  DSETP.NEU.AND P1, PT, |R2|, +INF , PT ;  /* 0x7ff000000200742a */ /* 0x000fc40003f2d200 */
[----:B------:R-:W-:Y:S02]  /*1550*/  FSEL R24, R24, -8.06006814911005101289e+34, !P0 ;  /* 0xf9785eba18187808 */ /* 0x000fe40004000000 */
[----:B------:R-:W-:-:S06]  /*1560*/  FSEL R25, -R4, 0.11223486810922622681, !P0 ;  /* 0x3de5db6504197808 */ /* 0x000fcc0004000100 */
[----:B--2---:R-:W-:-:S08]  /*1570*/  DFMA R12, R10, R24, R12 ;  /* 0x000000180a0c722b */ /* 0x004fd0000000000c */
[----:B------:R-:W-:-:S08]  /*1580*/  DFMA R12, R10, R12, R14 ;  /* 0x0000000c0a0c722b */ /* 0x000fd0000000000e */
[----:B---3--:R-:W-:-:S08]  /*1590*/  DFMA R12, R10, R12, R16 ;  /* 0x0000000c0a0c722b */ /* 0x008fd00000000010 */
[----:B------:R-:W-:-:S08]  /*15a0*/  DFMA R12, R10, R12, R18 ;  /* 0x0000000c0a0c722b */ /* 0x000fd00000000012 */
[----:B----4-:R-:W-:-:S08]  /*15b0*/  DFMA R12, R10, R12, R20 ;  /* 0x0000000c0a0c722b */ /* 0x010fd00000000014 */
[----:B------:R-:W-:-:S08]  /*15c0*/  DFMA R12, R10, R12, R22 ;  /* 0x0000000c0a0c722b */ /* 0x000fd00000000016 */
[----:B------:R-:W-:Y:S02]  /*15d0*/  DFMA R34, R12, R34, R34 ;  /* 0x000000220c22722b */ /* 0x000fe40000000022 */
[----:B------:R-:W-:-:S10]  /*15e0*/  DFMA R10, R10, R12, 1 ;  /* 0x3ff000000a0a742b */ /* 0x000fd4000000000c */
[----:B------:R-:W-:Y:S02]  /*15f0*/  FSEL R10, R10, R34, !P0 ;  /* 0x000000220a0a7208 */ /* 0x000fe40004000000 */
[----:B------:R-:W-:Y:S01]  /*1600*/  FSEL R11, R11, R35, !P0 ;  /* 0x000000230b0b7208 */ /* 0x000fe20004000000 */
[----:B------:R-:W-:Y:S01]  /*1610*/  @!P1 DMUL R34, RZ, R2 ;  /* 0x00000002ff229228 */ /* 0x000fe20000000000 */
[----:B------:R-:W-:Y:S01]  /*1620*/  LOP3.LUT P0, RZ, R0, 0x2, RZ, 0xc0, !PT ;  /* 0x0000000200ff7812 */ /* 0x000fe2000780c0ff */
[----:B------:R-:W-:-:S03]  /*1630*/  @!P1 IMAD.MOV.U32 R0, RZ, RZ, 0x1 ;  /* 0x00000001ff009424 */ /* 0x000fc600078e00ff */
[----:B------:R-:W-:-:S10]  /*1640*/  DADD R8, RZ, -R10 ;  /* 0x00000000ff087229 */ /* 0x000fd4000000080a */
[----:B------:R-:W-:Y:S02]  /*1650*/  FSEL R54, R10, R8, !P0 ;  /* 0x000000080a367208 */ /* 0x000fe40004000000 */
[----:B------:R-:W-:Y:S01]  /*1660*/  FSEL R55, R11, R9, !P0 ;  /* 0x000000090b377208 */ /* 0x000fe20004000000 */
[----:B------:R-:W-:Y:S06]  /*1670*/  @!P1 BRA `(.L_x_34) ;  /* 0x0000000000609947 */ /* 0x000fec0003800000 */
[----:B------:R-:W-:Y:S01]  /*1680*/  UMOV UR4, 0x6dc9c883 ;  /* 0x6dc9c88300047882 */ /* 0x000fe20000000000 */
[----:B------:R-:W-:Y:S01]  /*1690*/  UMOV UR5, 0x3fe45f30 ;  /* 0x3fe45f3000057882 */ /* 0x000fe20000000000 */
[C---:B------:R-:W-:Y:S01]  /*16a0*/  DSETP.GE.AND P0, PT, |R2|.reuse, 2.14748364800000000000e+09, PT ;  /* 0x41e000000200742a */ /* 0x040fe20003f06200 */
[----:B------:R-:W-:Y:S01]  /*16b0*/  BSSY.RECONVERGENT B1, `(.L_x_35) ;  /* 0x0000013000017945 */ /* 0x000fe20003800200 */
        /* <DEDUP_REMOVED lines=13> */
[----:B------:R-:W-:Y:S01]  /*1790*/  MOV R34, R2 ;  /* 0x0000000200227202 */ /* 0x000fe20000000f00 */
[----:B------:R-:W-:Y:S01]  /*17a0*/  IMAD.MOV.U32 R39, RZ, RZ, R3 ;  /* 0x000000ffff277224 */ /* 0x000fe200078e0003 */
[----:B------:R-:W-:-:S07]  /*17b0*/  MOV R66, 0x17d0 ;  /* 0x000017d000427802 */ /* 0x000fce0000000f00 */
[----:B------:R-:W-:Y:S05]  /*17c0*/  CALL.REL.NOINC `($_Z12photon_traceP6SphereP6PhotonPjPiif4Vec3j$__internal_trig_reduction_slowpathd) ;  /* 0x0000006800e87944 */ /* 0x000fea0003c00000 */
[----:B------:R-:W-:-:S07]  /*17d0*/  IMAD.MOV.U32 R0, RZ, RZ, R28 ;  /* 0x000000ffff007224 */ /* 0x000fce00078e001c */
.L_x_36:
[----:B------:R-:W-:Y:S05]  /*17e0*/  BSYNC.RECONVERGENT B1 ;  /* 0x0000000000017941 */ /* 0x000fea0003800200 */
.L_x_35:
[----:B------:R-:W-:-:S07]  /*17f0*/  VIADD R0, R0, 0x1 ;  /* 0x0000000100007836 */ /* 0x000fce0000000000 */
.L_x_34:
[----:B------:R-:W-:Y:S05]  /*1800*/  BSYNC.RECONVERGENT B0 ;  /* 0x0000000000007941 */ /* 0x000fea0003800200 */
.L_x_33:
        /* <DEDUP_REMOVED lines=9> */
[----:B------:R-:W-:Y:S01]  /*18a0*/  DMUL R14, R34, R34 ;  /* 0x00000022220e7228 */ /* 0x000fe20000000000 */
[----:B------:R-:W-:Y:S01]  /*18b0*/  MOV R24, 0x20fd8164 ;  /* 0x20fd816400187802 */ /* 0x000fe20000000f00 */
[----:B------:R-:W-:Y:S01]  /*18c0*/  DSETP.NEU.AND P1, PT, |R6|, +INF , PT ;  /* 0x7ff000000600742a */ /* 0x000fe20003f2d200 */
[----:B------:R-:W-:Y:S01]  /*18d0*/  ISETP.NE.U32.AND P0, PT, R4, 0x1, PT ;  /* 0x000000010400780c */ /* 0x000fe20003f05070 */
[----:B------:R-:W-:Y:S01]  /*18e0*/  IMAD.MOV.U32 R4, RZ, RZ, 0x3da8ff83 ;  /* 0x3da8ff83ff047424 */ /* 0x000fe200078e00ff */
[----:B------:R-:W-:Y:S02]  /*18f0*/  BSSY.RECONVERGENT B0, `(.L_x_37) ;  /* 0x000002c000007945 */ /* 0x000fe40003800200 */
[----:B------:R-:W-:-:S02]  /*1900*/  FSEL R24, R24, -8.06006814911005101289e+34, !P0 ;  /* 0xf9785eba18187808 */ /* 0x000fc40004000000 */
        /* <DEDUP_REMOVED lines=39> */
[----:B------:R-:W-:-:S07]  /*1b80*/  IMAD.MOV.U32 R0, RZ, RZ, R28 ;  /* 0x000000ffff007224 */ /* 0x000fce00078e001c */
.L_x_40:
[----:B------:R-:W-:Y:S05]  /*1b90*/  BSYNC.RECONVERGENT B1 ;  /* 0x0000000000017941 */ /* 0x000fea0003800200 */
.L_x_39:
[----:B------:R-:W-:-:S07]  /*1ba0*/  IADD3 R0, PT, PT, R0, 0x1, RZ ;  /* 0x0000000100007810 */ /* 0x000fce0007ffe0ff */
.L_x_38:
[----:B------:R-:W-:Y:S05]  /*1bb0*/  BSYNC.RECONVERGENT B0 ;  /* 0x0000000000007941 */ /* 0x000fea0003800200 */
.L_x_37:
        /* <DEDUP_REMOVED lines=29> */
[----:B------:R-:W-:-:S03]  /*1d90*/  @!P1 IMAD.MOV.U32 R0, RZ, RZ, RZ ;  /* 0x000000ffff009224 */ /* 0x000fc600078e00ff */
[----:B------:R-:W-:-:S10]  /*1da0*/  DADD R6, RZ, -R8 ;  /* 0x00000000ff067229 */ /* 0x000fd40000000808 */
[----:B------:R-:W-:Y:S02]  /*1db0*/  FSEL R56, R8, R6, !P0 ;  /* 0x0000000608387208 */ /* 0x000fe40004000000 */
[----:B------:R-:W-:Y:S01]  /*1dc0*/  FSEL R57, R9, R7, !P0 ;  /* 0x0000000709397208 */ /* 0x000fe20004000000 */
[----:B------:R-:W-:Y:S06]  /*1dd0*/  @!P1 BRA `(.L_x_42) ;  /* 0x0000000000549947 */ /* 0x000fec0003800000 */
        /* <DEDUP_REMOVED lines=21> */
.L_x_42:
[----:B------:R-:W-:Y:S05]  /*1f30*/  BSYNC.RECONVERGENT B0 ;  /* 0x0000000000007941 */ /* 0x000fea0003800200 */
.L_x_41:
[----:B------:R-:W0:Y:S01]  /*1f40*/  LDCU.64 UR4, c[0x4][0x8] ;  /* 0x01000100ff0477ac */ /* 0x000e220008000a00 */
[----:B------:R-:W-:-:S05]  /*1f50*/  IMAD.SHL.U32 R2, R0, 0x40, RZ ;  /* 0x0000004000027824 */ /* 0x000fca00078e00ff */
[----:B------:R-:W-:-:S04]  /*1f60*/  LOP3.LUT R2, R2, 0x40, RZ, 0xc0, !PT ;  /* 0x0000004002027812 */ /* 0x000fc800078ec0ff */
[----:B0-----:R-:W-:Y:S02]  /*1f70*/  IADD3 R2, P0, PT, R2, UR4, RZ ;  /* 0x0000000402027c10 */ /* 0x001fe4000ff1e0ff */
[----:B------:R-:W-:Y:S01]  /*1f80*/  LOP3.LUT R4, R0, 0x1, RZ, 0xc0, !PT ;  /* 0x0000000100047812 */ /* 0x000fe200078ec0ff */
[----:B------:R-:W-:Y:S01]  /*1f90*/  IMAD.MOV.U32 R20, RZ, RZ, 0x20fd8164 ;  /* 0x20fd8164ff147424 */ /* 0x000fe200078e00ff */
[----:B------:R-:W-:Y:S01]  /*1fa0*/  DMUL R6, R34, R34 ;  /* 0x0000002222067228 */ /* 0x000fe20000000000 */
[----:B------:R-:W-:Y:S01]  /*1fb0*/  IMAD.X R3, RZ, RZ, UR5, P0 ;  /* 0x00000005ff037e24 */ /* 0x000fe200080e06ff */
[----:B------:R-:W0:Y:S04]  /*1fc0*/  LDCU UR4, c[0x0][0x3a4] ;  /* 0x00007480ff0477ac */ /* 0x000e280008000800 */
[----:B------:R-:W2:Y:S04]  /*1fd0*/  LDG.E.128.CONSTANT R12, desc[UR8][R2.64] ;  /* 0x00000008020c7981 */ /* 0x000ea8000c1e9d00 */
[----:B------:R-:W3:Y:S04]  /*1fe0*/  LDG.E.128.CONSTANT R16, desc[UR8][R2.64+0x10] ;  /* 0x0000100802107981 */ /* 0x000ee8000c1e9d00 */
[----:B------:R-:W4:Y:S01]  /*1ff0*/  LDG.E.128.CONSTANT R8, desc[UR8][R2.64+0x20] ;  /* 0x0000200802087981 */ /* 0x000f22000c1e9d00 */
[----:B------:R-:W-:Y:S01]  /*2000*/  ISETP.NE.U32.AND P0, PT, R4, 0x1, PT ;  /* 0x000000010400780c */ /* 0x000fe20003f05070 */
[----:B------:R-:W-:Y:S01]  /*2010*/  DMUL R52, R54, R52 ;  /* 0x0000003436347228 */ /* 0x000fe20000000000 */
[----:B------:R-:W-:-:S02]  /*2020*/  MOV R4, 0x3da8ff83 ;  /* 0x3da8ff8300047802 */ /* 0x000fc40000000f00 */
[----:B------:R-:W-:Y:S02]  /*2030*/  FSEL R20, R20, -8.06006814911005101289e+34, !P0 ;  /* 0xf9785eba14147808 */ /* 0x000fe40004000000 */
[----:B------:R-:W-:-:S06]  /*2040*/  FSEL R21, -R4, 0.11223486810922622681, !P0 ;  /* 0x3de5db6504157808 */ /* 0x000fcc0004000100 */
[----:B--2---:R-:W-:-:S08]  /*2050*/  DFMA R12, R6, R20, R12 ;  /* 0x00000014060c722b */ /* 0x004fd0000000000c */
[----:B------:R-:W-:Y:S01]  /*2060*/  DFMA R12, R6, R12, R14 ;  /* 0x0000000c060c722b */ /* 0x000fe2000000000e */
[----:B------:R-:W-:Y:S02]  /*2070*/  IMAD.MOV.U32 R14, RZ, RZ, 0x4c5d3903 ;  /* 0x4c5d3903ff0e7424 */ /* 0x000fe400078e00ff */
[----:B------:R-:W-:-:S05]  /*2080*/  IMAD.MOV.U32 R15, RZ, RZ, 0x40deadfb ;  /* 0x40deadfbff0f7424 */ /* 0x000fca00078e00ff */
[----:B---3--:R-:W-:Y:S01]  /*2090*/  DFMA R12, R6, R12, R16 ;  /* 0x0000000c060c722b */ /* 0x008fe20000000010 */
[----:B------:R-:W-:Y:S02]  /*20a0*/  IMAD.MOV.U32 R16, RZ, RZ, 0x4c5d3903 ;  /* 0x4c5d3903ff107424 */ /* 0x000fe400078e00ff */
[----:B------:R-:W-:-:S05]  /*20b0*/  IMAD.MOV.U32 R17, RZ, RZ, 0x40deadfb ;  /* 0x40deadfbff117424 */ /* 0x000fca00078e00ff */
[----:B------:R-:W-:Y:S01]  /*20c0*/  DFMA R12, R6, R12, R18 ;  /* 0x0000000c060c722b */ /* 0x000fe20000000012 */
[----:B------:R-:W-:Y:S02]  /*20d0*/  HFMA2 R18, -RZ, RZ, 17.453125, 0.62646484375 ;  /* 0x4c5d3903ff127431 */ /* 0x000fe400000001ff */
[----:B------:R-:W-:-:S05]  /*20e0*/  IMAD.MOV.U32 R19, RZ, RZ, 0x40deadfb ;  /* 0x40deadfbff137424 */ /* 0x000fca00078e00ff */
[----:B----4-:R-:W-:Y:S01]  /*20f0*/  DFMA R8, R6, R12, R8 ;  /* 0x0000000c0608722b */ /* 0x010fe20000000008 */
[----:B------:R-:W-:Y:S01]  /*2100*/  MOV R12, 0x0 ;  /* 0x00000000000c7802 */ /* 0x000fe20000000f00 */
[----:B------:R-:W-:-:S06]  /*2110*/  IMAD.MOV.U32 R13, RZ, RZ, 0x40490000 ;  /* 0x40490000ff0d7424 */ /* 0x000fcc00078e00ff */
[----:B------:R-:W-:Y:S01]  /*2120*/  DFMA R8, R6, R8, R10 ;  /* 0x000000080608722b */ /* 0x000fe2000000000a */
[----:B------:R-:W-:Y:S02]  /*2130*/  IMAD.MOV.U32 R10, RZ, RZ, 0x0 ;  /* 0x00000000ff0a7424 */ /* 0x000fe400078e00ff */
[----:B------:R-:W-:-:S05]  /*2140*/  IMAD.MOV.U32 R11, RZ, RZ, 0x404e0000 ;  /* 0x404e0000ff0b7424 */ /* 0x000fca00078e00ff */
[----:B------:R-:W-:Y:S02]  /*2150*/  DFMA R34, R8, R34, R34 ;  /* 0x000000220822722b */ /* 0x000fe40000000022 */
[----:B------:R-:W-:Y:S01]  /*2160*/  DFMA R6, R6, R8, 1 ;  /* 0x3ff000000606742b */ /* 0x000fe20000000008 */
[----:B------:R-:W-:Y:S02]  /*2170*/  IMAD.MOV.U32 R8, RZ, RZ, 0x0 ;  /* 0x00000000ff087424 */ /* 0x000fe400078e00ff */
[----:B------:R-:W-:-:S07]  /*2180*/  IMAD.MOV.U32 R9, RZ, RZ, 0x40554000 ;  /* 0x40554000ff097424 */ /* 0x000fce00078e00ff */
[----:B------:R-:W-:Y:S02]  /*2190*/  FSEL R6, R6, R34, !P0 ;  /* 0x0000002206067208 */ /* 0x000fe40004000000 */
[----:B------:R-:W-:Y:S02]  /*21a0*/  FSEL R7, R7, R35, !P0 ;  /* 0x0000002307077208 */ /* 0x000fe40004000000 */
[----:B------:R-:W-:-:S04]  /*21b0*/  LOP3.LUT P0, RZ, R0, 0x2, RZ, 0xc0, !PT ;  /* 0x0000000200ff7812 */ /* 0x000fc8000780c0ff */
[----:B------:R-:W-:-:S10]  /*21c0*/  DADD R2, RZ, -R6 ;  /* 0x00000000ff027229 */ /* 0x000fd40000000806 */
[----:B------:R-:W-:Y:S02]  /*21d0*/  FSEL R2, R6, R2, !P0 ;  /* 0x0000000206027208 */ /* 0x000fe40004000000 */
[----:B------:R-:W-:Y:S02]  /*21e0*/  FSEL R3, R7, R3, !P0 ;  /* 0x0000000307037208 */ /* 0x000fe40004000000 */
[----:B0-----:R-:W0:Y:S04]  /*21f0*/  F2F.F64.F32 R6, UR4 ;  /* 0x0000000400067d10 */ /* 0x001e280008201800 */
[----:B------:R-:W-:Y:S01]  /*2200*/  DMUL R54, R54, R2 ;  /* 0x0000000236367228 */ /* 0x000fe20000000000 */
[----:B------:R-:W-:-:S10]  /*2210*/  IMAD.MOV.U32 R2, RZ, RZ, RZ ;  /* 0x000000ffff027224 */ /* 0x000fd400078e00ff */
.L_x_134:
[----:B------:R-:W1:Y:S02]  /*2220*/  LDC.64 R30, c[0x0][0x380] ;  /* 0x0000e000ff1e7b82 */ /* 0x000e640000000a00 */
[----:B-1----:R-:W2:Y:S04]  /*2230*/  LDG.E.64 R22, desc[UR8][R30.64+0x10] ;  /* 0x000010081e167981 */ /* 0x002ea8000c1e1b00 */
[----:B------:R-:W3:Y:S04]  /*2240*/  LDG.E.64 R20, desc[UR8][R30.64+0x8] ;  /* 0x000008081e147981 */ /* 0x000ee8000c1e1b00 */
[----:B------:R-:W4:Y:S04]  /*2250*/  LDG.E.64 R24, desc[UR8][R30.64+0x18] ;  /* 0x000018081e187981 */ /* 0x000f28000c1e1b00 */
[----:B------:R-:W5:Y:S01]  /*2260*/  LDG.E.64 R28, desc[UR8][R30.64] ;  /* 0x000000081e1c7981 */ /* 0x000f62000c1e1b00 */
[----:B------:R-:W-:Y:S01]  /*2270*/  IMAD.MOV.U32 R39, RZ, RZ, 0x3 ;  /* 0x00000003ff277424 */ /* 0x000fe200078e00ff */
[----:B------:R-:W-:Y:S05]  /*2280*/  YIELD ;  /* 0x0000000000007946 */ /* 0x000fea0003800000 */
[----:B------:R-:W-:Y:S01]  /*2290*/  BSSY.RECONVERGENT B1, `(.L_x_43) ;  /* 0x000003a000017945 */ /* 0x000fe20003800200 */
[----:B------:R-:W-:Y:S01]  /*22a0*/  VIADD R4, R2, 0x1 ;  /* 0x0000000102047836 */ /* 0x000fe20000000000 */
[----:B------:R-:W-:Y:S01]  /*22b0*/  MOV R58, R54 ;  /* 0x00000036003a7202 */ /* 0x000fe20000000f00 */
[----:B------:R-:W-:-:S02]  /*22c0*/  IMAD.MOV.U32 R60, RZ, RZ, R56 ;  /* 0x000000ffff3c7224 */ /* 0x000fc400078e0038 */
[----:B------:R-:W-:Y:S02]  /*22d0*/  IMAD.MOV.U32 R61, RZ, RZ, R57 ;  /* 0x000000ffff3d7224 */ /* 0x000fe400078e0039 */
[----:B------:R-:W-:Y:S02]  /*22e0*/  IMAD.MOV.U32 R59, RZ, RZ, R55 ;  /* 0x000000ffff3b7224 */ /* 0x000fe400078e0037 */
[----:B------:R-:W-:Y:S02]  /*22f0*/  IMAD.MOV.U32 R50, RZ, RZ, R52 ;  /* 0x000000ffff327224 */ /* 0x000fe400078e0034 */
[----:B------:R-:W-:Y:S02]  /*2300*/  IMAD.MOV.U32 R51, RZ, RZ, R53 ;  /* 0x000000ffff337224 */ /* 0x000fe400078e0035 */
[----:B------:R-:W-:Y:S01]  /*2310*/  IMAD R39, R2, R39, 0x3 ;  /* 0x0000000302277424 */ /* 0x000fe200078e0227 */
[----:B--2---:R-:W-:Y:S02]  /*2320*/  DADD R22, R22, -R10 ;  /* 0x0000000016167229 */ /* 0x004fe4000000080a */
[----:B---3--:R-:W-:-:S06]  /*2330*/  DADD R20, R20, -R12 ;  /* 0x0000000014147229 */ /* 0x008fcc000000080c */
[C---:B------:R-:W-:Y:S02]  /*2340*/  DMUL R26, R22.reuse, R56 ;  /* 0x00000038161a7228 */ /* 0x040fe40000000000 */
[----:B------:R-:W-:Y:S02]  /*2350*/  DMUL R22, R22, R22 ;  /* 0x0000001616167228 */ /* 0x000fe40000000000 */
[----:B----4-:R-:W-:-:S04]  /*2360*/  DADD R24, R24, -R8 ;  /* 0x0000000018187229 */ /* 0x010fc80000000808 */
[C---:B------:R-:W-:Y:S02]  /*2370*/  DFMA R26, R20.reuse, R52, R26 ;  /* 0x00000034141a722b */ /* 0x040fe4000000001a */
[----:B------:R-:W-:-:S06]  /*2380*/  DFMA R22, R20, R20, R22 ;  /* 0x000000141416722b */ /* 0x000fcc0000000016 */
[C---:B------:R-:W-:Y:S02]  /*2390*/  DFMA R20, R24.reuse, R54, R26 ;  /* 0x000000361814722b */ /* 0x040fe4000000001a */
[----:B------:R-:W-:-:S08]  /*23a0*/  DFMA R22, R24, R24, R22 ;  /* 0x000000181816722b */ /* 0x000fd00000000016 */
[----:B------:R-:W-:-:S08]  /*23b0*/  DFMA R22, R20, R20, -R22 ;  /* 0x000000141416722b */ /* 0x000fd00000000816 */
[----:B-----5:R-:W-:Y:S01]  /*23c0*/  DFMA R26, R28, R28, R22 ;  /* 0x0000001c1c1a722b */ /* 0x020fe20000000016 */
[----:B------:R-:W-:Y:S02]  /*23d0*/  IMAD.MOV.U32 R22, RZ, RZ, 0x78b58c40 ;  /* 0x78b58c40ff167424 */ /* 0x000fe400078e00ff */
[----:B------:R-:W-:-:S05]  /*23e0*/  IMAD.MOV.U32 R23, RZ, RZ, 0x4415af1d ;  /* 0x4415af1dff177424 */ /* 0x000fca00078e00ff */
[----:B------:R-:W-:-:S14]  /*23f0*/  DSETP.GEU.AND P0, PT, R26, RZ, PT ;  /* 0x000000ff1a00722a */ /* 0x000fdc0003f0e000 */
[----:B------:R-:W-:Y:S05]  /*2400*/  @!P0 BRA `(.L_x_44) ;  /* 0x0000000000888947 */ /* 0x000fea0003800000 */
[----:B------:R-:W1:Y:S01]  /*2410*/  MUFU.RSQ64H R31, R27 ;  /* 0x0000001b001f7308 */ /* 0x000e620000001c00 */
[----:B------:R-:W-:Y:S01]  /*2420*/  IADD3 R30, PT, PT, R27, -0x3500000, RZ ;  /* 0xfcb000001b1e7810 */ /* 0x000fe20007ffe0ff */
[----:B------:R-:W-:Y:S01]  /*2430*/  IMAD.MOV.U32 R24, RZ, RZ, 0x0 ;  /* 0x00000000ff187424 */ /* 0x000fe200078e00ff */
[----:B------:R-:W-:Y:S01]  /*2440*/  BSSY.RECONVERGENT B2, `(.L_x_45) ;  /* 0x0000015000027945 */ /* 0x000fe20003800200 */
[----:B------:R-:W-:Y:S01]  /*2450*/  IMAD.MOV.U32 R25, RZ, RZ, 0x3fd80000 ;  /* 0x3fd80000ff197424 */ /* 0x000fe200078e00ff */
[----:B------:R-:W-:Y:S02]  /*2460*/  ISETP.GE.U32.AND P0, PT, R30, 0x7ca00000, PT ;  /* 0x7ca000001e00780c */ /* 0x000fe40003f06070 */
[----:B-1----:R-:W-:-:S08]  /*2470*/  DMUL R22, R30, R30 ;  /* 0x0000001e1e167228 */ /* 0x002fd00000000000 */
[----:B------:R-:W-:-:S08]  /*2480*/  DFMA R22, R26, -R22, 1 ;  /* 0x3ff000001a16742b */ /* 0x000fd00000000816 */
[----:B------:R-:W-:Y:S02]  /*2490*/  DFMA R24, R22, R24, 0.5 ;  /* 0x3fe000001618742b */ /* 0x000fe40000000018 */
[----:B------:R-:W-:-:S08]  /*24a0*/  DMUL R22, R30, R22 ;  /* 0x000000161e167228 */ /* 0x000fd00000000000 */
[----:B------:R-:W-:-:S08]  /*24b0*/  DFMA R22, R24, R22, R30 ;  /* 0x000000161816722b */ /* 0x000fd0000000001e */
[----:B------:R-:W-:Y:S02]  /*24c0*/  DMUL R36, R26, R22 ;  /* 0x000000161a247228 */ /* 0x000fe40000000000 */
[----:B------:R-:W-:Y:S02]  /*24d0*/  VIADD R35, R23, 0xfff00000 ;  /* 0xfff0000017237836 */ /* 0x000fe40000000000 */
[----:B------:R-:W-:-:S04]  /*24e0*/  IMAD.MOV.U32 R34, RZ, RZ, R22 ;  /* 0x000000ffff227224 */ /* 0x000fc800078e0016 */
[----:B------:R-:W-:-:S08]  /*24f0*/  DFMA R32, R36, -R36, R26 ;  /* 0x800000242420722b */ /* 0x000fd0000000001a */
[----:B------:R-:W-:Y:S01]  /*2500*/  DFMA R28, R32, R34, R36 ;  /* 0x00000022201c722b */ /* 0x000fe20000000024 */
[----:B------:R-:W-:Y:S10]  /*2510*/  @!P0 BRA `(.L_x_46) ;  /* 0x00000000001c8947 */ /* 0x000ff40003800000 */
[----:B------:R-:W-:Y:S01]  /*2520*/  IMAD.MOV.U32 R34, RZ, RZ, R22 ;  /* 0x000000ffff227224 */ /* 0x000fe200078e0016 */
[----:B------:R-:W-:Y:S01]  /*2530*/  MOV R38, R26 ;  /* 0x0000001a00267202 */ /* 0x000fe20000000f00 */
[----:B------:R-:W-:Y:S01]  /*2540*/  IMAD.MOV.U32 R31, RZ, RZ, R27 ;  /* 0x000000ffff1f7224 */ /* 0x000fe200078e001b */
[----:B------:R-:W-:Y:S01]  /*2550*/  MOV R28, 0x2580 ;  /* 0x00002580001c7802 */ /* 0x000fe20000000f00 */
[----:B------:R-:W-:-:S07]  /*2560*/  IMAD.MOV.U32 R29, RZ, RZ, R37 ;  /* 0x000000ffff1d7224 */ /* 0x000fce00078e0025 */
[----:B0-----:R-:W-:Y:S05]  /*2570*/  CALL.REL.NOINC `($__internal_2_$__cuda_sm20_dsqrt_rn_f64_mediumpath_v1) ;  /* 0x0000005800cc7944 */ /* 0x001fea0003c00000 */
[----:B------:R-:W-:-:S07]  /*2580*/  IMAD.MOV.U32 R28, RZ, RZ, R30 ;  /* 0x000000ffff1c7224 */ /* 0x000fce00078e001e */
.L_x_46:
[----:B------:R-:W-:Y:S05]  /*2590*/  BSYNC.RECONVERGENT B2 ;  /* 0x0000000000027941 */ /* 0x000fea0003800200 */
.L_x_45:
[----:B------:R-:W-:Y:S01]  /*25a0*/  DADD R22, R20, -R28 ;  /* 0x0000000014167229 */ /* 0x000fe2000000081c */
[----:B------:R-:W-:Y:S02]  /*25b0*/  IMAD.MOV.U32 R24, RZ, RZ, -0x14e3bcd3 ;  /* 0xeb1c432dff187424 */ /* 0x000fe400078e00ff */
[----:B------:R-:W-:-:S06]  /*25c0*/  IMAD.MOV.U32 R25, RZ, RZ, 0x3f1a36e2 ;  /* 0x3f1a36e2ff197424 */ /* 0x000fcc00078e00ff */
[----:B------:R-:W-:-:S14]  /*25d0*/  DSETP.GT.AND P0, PT, R22, R24, PT ;  /* 0x000000181600722a */ /* 0x000fdc0003f04000 */
[----:B------:R-:W-:Y:S05]  /*25e0*/  @P0 BRA `(.L_x_44) ;  /* 0x0000000000100947 */ /* 0x000fea0003800000 */
[----:B------:R-:W-:-:S08]  /*25f0*/  DADD R22, R20, R28 ;  /* 0x0000000014167229 */ /* 0x000fd0000000001c */
[----:B------:R-:W-:-:S14]  /*2600*/  DSETP.GT.AND P0, PT, R22, R24, PT ;  /* 0x000000181600722a */ /* 0x000fdc0003f04000 */
[----:B------:R-:W-:Y:S01]  /*2610*/  @!P0 MOV R22, 0x78b58c40 ;  /* 0x78b58c4000168802 */ /* 0x000fe20000000f00 */
[----:B------:R-:W-:-:S07]  /*2620*/  @!P0 IMAD.MOV.U32 R23, RZ, RZ, 0x4415af1d ;  /* 0x4415af1dff178424 */ /* 0x000fce00078e00ff */
.L_x_44:
[----:B------:R-:W-:Y:S05]  /*2630*/  BSYNC.RECONVERGENT B1 ;  /* 0x0000000000017941 */ /* 0x000fea0003800200 */
.L_x_43:
[----:B------:R-:W1:Y:S02]  /*2640*/  LDC.64 R32, c[0x0][0x380] ;  /* 0x0000e000ff207b82 */ /* 0x000e640000000a00 */
[----:B-1----:R-:W2:Y:S04]  /*2650*/  LDG.E.64 R24, desc[UR8][R32.64+0x50] ;  /* 0x0000500820187981 */ /* 0x002ea8000c1e1b00 */
[----:B------:R-:W3:Y:S04]  /*2660*/  LDG.E.64 R20, desc[UR8][R32.64+0x48] ;  /* 0x0000480820147981 */ /* 0x000ee8000c1e1b00 */
[----:B------:R-:W4:Y:S04]  /*2670*/  LDG.E.64 R26, desc[UR8][R32.64+0x58] ;  /* 0x00005808201a7981 */ /* 0x000f28000c1e1b00 */
[----:B------:R-:W5:Y:S01]  /*2680*/  LDG.E.64 R30, desc[UR8][R32.64+0x40] ;  /* 0x00004008201e7981 */ /* 0x000f62000c1e1b00 */
[----:B------:R-:W-:Y:S01]  /*2690*/  BSSY.RECONVERGENT B1, `(.L_x_47) ;  /* 0x0000034000017945 */ /* 0x000fe20003800200 */
[----:B--2---:R-:W-:-:S02]  /*26a0*/  DADD R24, R24, -R10 ;  /* 0x0000000018187229 */ /* 0x004fc4000000080a */
        /* <DEDUP_REMOVED lines=15> */
[----:B------:R-:W-:Y:S01]  /*27a0*/  VIADD R30, R33, 0xfcb00000 ;  /* 0xfcb00000211e7836 */ /* 0x000fe20000000000 */
[----:B------:R-:W-:Y:S01]  /*27b0*/  MOV R27, 0x3fd80000 ;  /* 0x3fd80000001b7802 */ /* 0x000fe20000000f00 */
[----:B------:R-:W-:Y:S01]  /*27c0*/  IMAD.MOV.U32 R26, RZ, RZ, 0x0 ;  /* 0x00000000ff1a7424 */ /* 0x000fe200078e00ff */
[----:B------:R-:W-:Y:S02]  /*27d0*/  BSSY.RECONVERGENT B2, `(.L_x_49) ;  /* 0x0000016000027945 */ /* 0x000fe40003800200 */
[----:B------:R-:W-:Y:S01]  /*27e0*/  ISETP.GE.U32.AND P0, PT, R30, 0x7ca00000, PT ;  /* 0x7ca000001e00780c */ /* 0x000fe20003f06070 */
        /* <DEDUP_REMOVED lines=15> */
[----:B------:R-:W-:Y:S02]  /*28e0*/  IMAD.MOV.U32 R34, RZ, RZ, R24 ;  /* 0x000000ffff227224 */ /* 0x000fe400078e0018 */
[----:B------:R-:W-:Y:S02]  /*28f0*/  IMAD.MOV.U32 R33, RZ, RZ, R27 ;  /* 0x000000ffff217224 */ /* 0x000fe400078e001b */
[----:B------:R-:W-:-:S07]  /*2900*/  IMAD.MOV.U32 R29, RZ, RZ, R37 ;  /* 0x000000ffff1d7224 */ /* 0x000fce00078e0025 */
[----:B0-----:R-:W-:Y:S05]  /*2910*/  CALL.REL.NOINC `($__internal_2_$__cuda_sm20_dsqrt_rn_f64_mediumpath_v1) ;  /* 0x0000005400e47944 */ /* 0x001fea0003c00000 */
[----:B------:R-:W-:-:S07]  /*2920*/  IMAD.MOV.U32 R28, RZ, RZ, R30 ;  /* 0x000000ffff1c7224 */ /* 0x000fce00078e001e */
.L_x_50:
[----:B------:R-:W-:Y:S05]  /*2930*/  BSYNC.RECONVERGENT B2 ;  /* 0x0000000000027941 */ /* 0x000fea0003800200 */
.L_x_49:
        /* <DEDUP_REMOVED lines=9> */
.L_x_48:
[----:B------:R-:W-:Y:S05]  /*29d0*/  BSYNC.RECONVERGENT B1 ;  /* 0x0000000000017941 */ /* 0x000fea0003800200 */
.L_x_47:
[----:B------:R-:W1:Y:S02]  /*29e0*/  LDC.64 R34, c[0x0][0x380] ;  /* 0x0000e000ff227b82 */ /* 0x000e640000000a00 */
[----:B-1----:R-:W2:Y:S04]  /*29f0*/  LDG.E.64 R26, desc[UR8][R34.64+0x90] ;  /* 0x00009008221a7981 */ /* 0x002ea8000c1e1b00 */
[----:B------:R-:W3:Y:S04]  /*2a00*/  LDG.E.64 R20, desc[UR8][R34.64+0x88] ;  /* 0x0000880822147981 */ /* 0x000ee8000c1e1b00 */
[----:B------:R-:W4:Y:S04]  /*2a10*/  LDG.E.64 R28, desc[UR8][R34.64+0x98] ;  /* 0x00009808221c7981 */ /* 0x000f28000c1e1b00 */
[----:B------:R-:W5:Y:S01]  /*2a20*/  LDG.E.64 R30, desc[UR8][R34.64+0x80] ;  /* 0x00008008221e7981 */ /* 0x000f62000c1e1b00 */
[----:B------:R-:W-:Y:S01]  /*2a30*/  UMOV UR4, 0x78b58c40 ;  /* 0x78b58c4000047882 */ /* 0x000fe20000000000 */
[----:B------:R-:W-:Y:S01]  /*2a40*/  UMOV UR5, 0x4415af1d ;  /* 0x4415af1d00057882 */ /* 0x000fe20000000000 */
[----:B------:R-:W-:Y:S01]  /*2a50*/  IMAD.MOV.U32 R3, RZ, RZ, R23 ;  /* 0x000000ffff037224 */ /* 0x000fe200078e0017 */
[----:B------:R-:W-:Y:S01]  /*2a60*/  DSETP.MIN.AND P0, P1, R22, UR4, PT ;  /* 0x0000000416007e2a */ /* 0x000fe2000b900000 */
[----:B------:R-:W-:Y:S01]  /*2a70*/  UMOV UR6, UR5 ;  /* 0x0000000500067c82 */ /* 0x000fe20008000000 */
        /* <DEDUP_REMOVED lines=9> */
[----:B------:R-:W-:Y:S01]  /*2b10*/  DFMA R26, R28, R28, R26 ;  /* 0x0000001c1c1a722b */ /* 0x000fe2000000001a */
[----:B------:R-:W-:Y:S01]  /*2b20*/  FSEL R33, R3, UR6, P0 ;  /* 0x0000000603217c08 */ /* 0x000fe20008000000 */
[----:B------:R-:W-:Y:S01]  /*2b30*/  IMAD.U32 R3, RZ, RZ, UR6 ;  /* 0x00000006ff037e24 */ /* 0x000fe2000f8e00ff */
[----:B------:R-:W-:-:S04]  /*2b40*/  UMOV UR6, UR4 ;  /* 0x0000000400067c82 */ /* 0x000fc80008000000 */
[----:B------:R-:W-:Y:S01]  /*2b50*/  @P1 LOP3.LUT R33, R3, 0x80000, RZ, 0xfc, !PT ;  /* 0x0008000003211812 */ /* 0x000fe200078efcff */
[----:B------:R-:W-:Y:S01]  /*2b60*/  DFMA R28, R20, R20, -R26 ;  /* 0x00000014141c722b */ /* 0x000fe2000000081a */
[----:B------:R-:W-:-:S03]  /*2b70*/  IMAD.MOV.U32 R3, RZ, RZ, R22 ;  /* 0x000000ffff037224 */ /* 0x000fc600078e0016 */
[----:B------:R-:W-:Y:S02]  /*2b80*/  IMAD.MOV.U32 R27, RZ, RZ, R33 ;  /* 0x000000ffff1b7224 */ /* 0x000fe400078e0021 */
[----:B------:R-:W-:Y:S01]  /*2b90*/  SEL R26, R3, UR6, P0 ;  /* 0x00000006031a7c07 */ /* 0x000fe20008000000 */
[----:B------:R-:W-:Y:S02]  /*2ba0*/  DSETP.GEU.AND P0, PT, R22, UR4, PT ;  /* 0x0000000416007e2a */ /* 0x000fe4000bf0e000 */
[----:B-----5:R-:W-:-:S03]  /*2bb0*/  DFMA R30, R30, R30, R28 ;  /* 0x0000001e1e1e722b */ /* 0x020fc6000000001c */
[----:B------:R-:W-:Y:S01]  /*2bc0*/  DSETP.GEU.AND P1, PT, R24, R26, PT ;  /* 0x0000001a1800722a */ /* 0x000fe20003f2e000 */
[----:B------:R-:W-:-:S04]  /*2bd0*/  SEL R0, R0, RZ, P0 ;  /* 0x000000ff00007207 */ /* 0x000fc80000000000 */
[----:B------:R-:W-:Y:S01]  /*2be0*/  DSETP.GEU.AND P2, PT, R30, RZ, PT ;  /* 0x000000ff1e00722a */ /* 0x000fe20003f4e000 */
[----:B------:R-:W-:Y:S02]  /*2bf0*/  FSEL R22, R24, R26, !P1 ;  /* 0x0000001a18167208 */ /* 0x000fe40004800000 */
[----:B------:R-:W-:Y:S01]  /*2c00*/  FSEL R23, R25, R27, !P1 ;  /* 0x0000001b19177208 */ /* 0x000fe20004800000 */
[----:B------:R-:W-:Y:S01]  /*2c10*/  IMAD.MOV.U32 R25, RZ, RZ, 0x4415af1d ;  /* 0x4415af1dff197424 */ /* 0x000fe200078e00ff */
[----:B------:R-:W-:Y:S02]  /*2c20*/  MOV R24, 0x78b58c40 ;  /* 0x78b58c4000187802 */ /* 0x000fe40000000f00 */
[----:B------:R-:W-:-:S07]  /*2c30*/  SEL R0, R0, 0x1, P1 ;  /* 0x0000000100007807 */ /* 0x000fce0000800000 */
[----:B------:R-:W-:Y:S05]  /*2c40*/  @!P2 BRA `(.L_x_52) ;  /* 0x000000000088a947 */ /* 0x000fea0003800000 */
[----:B------:R-:W1:Y:S01]  /*2c50*/  MUFU.RSQ64H R25, R31 ;  /* 0x0000001f00197308 */ /* 0x000e620000001c00 */
[----:B------:R-:W-:Y:S01]  /*2c60*/  VIADD R24, R31, 0xfcb00000 ;  /* 0xfcb000001f187836 */ /* 0x000fe20000000000 */
[----:B------:R-:W-:Y:S01]  /*2c70*/  BSSY.RECONVERGENT B2, `(.L_x_53) ;  /* 0x0000016000027945 */ /* 0x000fe20003800200 */
[----:B------:R-:W-:Y:S02]  /*2c80*/  IMAD.MOV.U32 R28, RZ, RZ, 0x0 ;  /* 0x00000000ff1c7424 */ /* 0x000fe400078e00ff */
[----:B------:R-:W-:Y:S01]  /*2c90*/  IMAD.MOV.U32 R29, RZ, RZ, 0x3fd80000 ;  /* 0x3fd80000ff1d7424 */ /* 0x000fe200078e00ff */
[----:B------:R-:W-:Y:S01]  /*2ca0*/  ISETP.GE.U32.AND P0, PT, R24, 0x7ca00000, PT ;  /* 0x7ca000001800780c */ /* 0x000fe20003f06070 */
[----:B-1----:R-:W-:-:S08]  /*2cb0*/  DMUL R26, R24, R24 ;  /* 0x00000018181a7228 */ /* 0x002fd00000000000 */
[----:B------:R-:W-:-:S08]  /*2cc0*/  DFMA R26, R30, -R26, 1 ;  /* 0x3ff000001e1a742b */ /* 0x000fd0000000081a */
[----:B------:R-:W-:Y:S02]  /*2cd0*/  DFMA R28, R26, R28, 0.5 ;  /* 0x3fe000001a1c742b */ /* 0x000fe4000000001c */
[----:B------:R-:W-:-:S08]  /*2ce0*/  DMUL R26, R24, R26 ;  /* 0x0000001a181a7228 */ /* 0x000fd00000000000 */
[----:B------:R-:W-:-:S08]  /*2cf0*/  DFMA R26, R28, R26, R24 ;  /* 0x0000001a1c1a722b */ /* 0x000fd00000000018 */
[----:B------:R-:W-:Y:S02]  /*2d00*/  DMUL R36, R30, R26 ;  /* 0x0000001a1e247228 */ /* 0x000fe40000000000 */
[----:B------:R-:W-:Y:S01]  /*2d10*/  VIADD R35, R27, 0xfff00000 ;  /* 0xfff000001b237836 */ /* 0x000fe20000000000 */
[----:B------:R-:W-:-:S05]  /*2d20*/  MOV R34, R26 ;  /* 0x0000001a00227202 */ /* 0x000fca0000000f00 */
        /* <DEDUP_REMOVED lines=8> */
[----:B0-----:R-:W-:Y:S05]  /*2db0*/  CALL.REL.NOINC `($__internal_2_$__cuda_sm20_dsqrt_rn_f64_mediumpath_v1) ;  /* 0x0000005000bc7944 */ /* 0x001fea0003c00000 */
[----:B------:R-:W-:-:S07]  /*2dc0*/  IMAD.MOV.U32 R28, RZ, RZ, R30 ;  /* 0x000000ffff1c7224 */ /* 0x000fce00078e001e */
.L_x_54:
[----:B------:R-:W-:Y:S05]  /*2dd0*/  BSYNC.RECONVERGENT B2 ;  /* 0x0000000000027941 */ /* 0x000fea0003800200 */
.L_x_53:
[----:B------:R-:W-:Y:S01]  /*2de0*/  DADD R24, R20, -R28 ;  /* 0x0000000014187229 */ /* 0x000fe2000000081c */
[----:B------:R-:W-:Y:S01]  /*2df0*/  MOV R26, 0xeb1c432d ;  /* 0xeb1c432d001a7802 */ /* 0x000fe20000000f00 */
[----:B------:R-:W-:-:S06]  /*2e00*/  IMAD.MOV.U32 R27, RZ, RZ, 0x3f1a36e2 ;  /* 0x3f1a36e2ff1b7424 */ /* 0x000fcc00078e00ff */
[----:B------:R-:W-:-:S14]  /*2e10*/  DSETP.GT.AND P0, PT, R24, R26, PT ;  /* 0x0000001a1800722a */ /* 0x000fdc0003f04000 */
[----:B------:R-:W-:Y:S05]  /*2e20*/  @P0 BRA `(.L_x_52) ;  /* 0x0000000000100947 */ /* 0x000fea0003800000 */
[----:B------:R-:W-:-:S08]  /*2e30*/  DADD R24, R20, R28 ;  /* 0x0000000014187229 */ /* 0x000fd0000000001c */
[----:B------:R-:W-:-:S14]  /*2e40*/  DSETP.GT.AND P0, PT, R24, R26, PT ;  /* 0x0000001a1800722a */ /* 0x000fdc0003f04000 */
[----:B------:R-:W-:Y:S02]  /*2e50*/  @!P0 IMAD.MOV.U32 R24, RZ, RZ, 0x78b58c40 ;  /* 0x78b58c40ff188424 */ /* 0x000fe400078e00ff */
[----:B------:R-:W-:-:S07]  /*2e60*/  @!P0 IMAD.MOV.U32 R25, RZ, RZ, 0x4415af1d ;  /* 0x4415af1dff198424 */ /* 0x000fce00078e00ff */
.L_x_52:
[----:B------:R-:W-:Y:S05]  /*2e70*/  BSYNC.RECONVERGENT B1 ;  /* 0x0000000000017941 */ /* 0x000fea0003800200 */
.L_x_51:
[----:B------:R-:W1:Y:S02]  /*2e80*/  LDC.64 R34, c[0x0][0x380] ;  /* 0x0000e000ff227b82 */ /* 0x000e640000000a00 */
[----:B-1----:R-:W2:Y:S04]  /*2e90*/  LDG.E.64 R26, desc[UR8][R34.64+0xd0] ;  /* 0x0000d008221a7981 */ /* 0x002ea8000c1e1b00 */
[----:B------:R-:W3:Y:S04]  /*2ea0*/  LDG.E.64 R20, desc[UR8][R34.64+0xc8] ;  /* 0x0000c80822147981 */ /* 0x000ee8000c1e1b00 */
[----:B------:R-:W4:Y:S04]  /*2eb0*/  LDG.E.64 R28, desc[UR8][R34.64+0xd8] ;  /* 0x0000d808221c7981 */ /* 0x000f28000c1e1b00 */
[----:B------:R-:W5:Y:S01]  /*2ec0*/  LDG.E.64 R32, desc[UR8][R34.64+0xc0] ;  /* 0x0000c00822207981 */ /* 0x000f62000c1e1b00 */
[----:B------:R-:W-:Y:S01]  /*2ed0*/  DSETP.GEU.AND P0, PT, R24, R22, PT ;  /* 0x000000161800722a */ /* 0x000fe20003f0e000 */
[----:B------:R-:W-:Y:S05]  /*2ee0*/  BSSY.RECONVERGENT B1, `(.L_x_55) ;  /* 0x0000037000017945 */ /* 0x000fea0003800200 */
[----:B------:R-:W-:Y:S01]  /*2ef0*/  FSEL R22, R24, R22, !P0 ;  /* 0x0000001618167208 */ /* 0x000fe20004000000 */
[----:B------:R-:W-:Y:S01]  /*2f00*/  IMAD.MOV.U32 R24, RZ, RZ, 0x78b58c40 ;  /* 0x78b58c40ff187424 */ /* 0x000fe200078e00ff */
[----:B------:R-:W-:Y:S01]  /*2f10*/  FSEL R23, R25, R23, !P0 ;  /* 0x0000001719177208 */ /* 0x000fe20004000000 */
[----:B------:R-:W-:Y:S01]  /*2f20*/  IMAD.MOV.U32 R25, RZ, RZ, 0x4415af1d ;  /* 0x4415af1dff197424 */ /* 0x000fe200078e00ff */
[----:B------:R-:W-:Y:S01]  /*2f30*/  SEL R0, R0, 0x2, P0 ;  /* 0x0000000200007807 */ /* 0x000fe20000000000 */
        /* <DEDUP_REMOVED lines=10> */
[----:B-----5:R-:W-:-:S08]  /*2fe0*/  DFMA R32, R32, R32, R26 ;  /* 0x000000202020722b */ /* 0x020fd0000000001a */
        /* <DEDUP_REMOVED lines=19> */
[----:B------:R-:W-:Y:S01]  /*3120*/  MOV R38, R32 ;  /* 0x0000002000267202 */ /* 0x000fe20000000f00 */
[----:B------:R-:W-:Y:S01]  /*3130*/  IMAD.MOV.U32 R31, RZ, RZ, R33 ;  /* 0x000000ffff1f7224 */ /* 0x000fe200078e0021 */
[----:B------:R-:W-:Y:S01]  /*3140*/  MOV R28, 0x31a0 ;  /* 0x000031a0001c7802 */ /* 0x000fe20000000f00 */
[----:B------:R-:W-:Y:S02]  /*3150*/  IMAD.MOV.U32 R34, RZ, RZ, R24 ;  /* 0x000000ffff227224 */ /* 0x000fe400078e0018 */
[----:B------:R-:W-:Y:S02]  /*3160*/  IMAD.MOV.U32 R32, RZ, RZ, R26 ;  /* 0x000000ffff207224 */ /* 0x000fe400078e001a */
[----:B------:R-:W-:Y:S02]  /*3170*/  IMAD.MOV.U32 R33, RZ, RZ, R27 ;  /* 0x000000ffff217224 */ /* 0x000fe400078e001b */
[----:B------:R-:W-:-:S07]  /*3180*/  IMAD.MOV.U32 R29, RZ, RZ, R37 ;  /* 0x000000ffff1d7224 */ /* 0x000fce00078e0025 */
[----:B0-----:R-:W-:Y:S05]  /*3190*/  CALL.REL.NOINC `($__internal_2_$__cuda_sm20_dsqrt_rn_f64_mediumpath_v1) ;  /* 0x0000004c00c47944 */ /* 0x001fea0003c00000 */
[----:B------:R-:W-:-:S07]  /*31a0*/  IMAD.MOV.U32 R28, RZ, RZ, R30 ;  /* 0x000000ffff1c7224 */ /* 0x000fce00078e001e */
.L_x_58:
[----:B------:R-:W-:Y:S05]  /*31b0*/  BSYNC.RECONVERGENT B2 ;  /* 0x0000000000027941 */ /* 0x000fea0003800200 */
.L_x_57:
        /* <DEDUP_REMOVED lines=9> */
.L_x_56:
[----:B------:R-:W-:Y:S05]  /*3250*/  BSYNC.RECONVERGENT B1 ;  /* 0x0000000000017941 */ /* 0x000fea0003800200 */
.L_x_55:
        /* <DEDUP_REMOVED lines=51> */
.L_x_62:
[----:B------:R-:W-:Y:S05]  /*3590*/  BSYNC.RECONVERGENT B2 ;  /* 0x0000000000027941 */ /* 0x000fea0003800200 */
.L_x_61:
        /* <DEDUP_REMOVED lines=9> */
.L_x_60:
[----:B------:R-:W-:Y:S05]  /*3630*/  BSYNC.RECONVERGENT B1 ;  /* 0x0000000000017941 */ /* 0x000fea0003800200 */
.L_x_59:
        /* <DEDUP_REMOVED lines=51> */
.L_x_66:
[----:B------:R-:W-:Y:S05]  /*3970*/  BSYNC.RECONVERGENT B2 ;  /* 0x0000000000027941 */ /* 0x000fea0003800200 */
.L_x_65:
        /* <DEDUP_REMOVED lines=9> */
.L_x_64:
[----:B------:R-:W-:Y:S05]  /*3a10*/  BSYNC.RECONVERGENT B1 ;  /* 0x0000000000017941 */ /* 0x000fea0003800200 */
.L_x_63:
        /* <DEDUP_REMOVED lines=51> */
.L_x_70:
[----:B------:R-:W-:Y:S05]  /*3d50*/  BSYNC.RECONVERGENT B2 ;  /* 0x0000000000027941 */ /* 0x000fea0003800200 */
.L_x_69:
        /* <DEDUP_REMOVED lines=9> */
.L_x_68:
[----:B------:R-:W-:Y:S05]  /*3df0*/  BSYNC.RECONVERGENT B1 ;  /* 0x0000000000017941 */ /* 0x000fea0003800200 */
.L_x_67:
        /* <DEDUP_REMOVED lines=51> */
.L_x_74:
[----:B------:R-:W-:Y:S05]  /*4130*/  BSYNC.RECONVERGENT B2 ;  /* 0x0000000000027941 */ /* 0x000fea0003800200 */
.L_x_73:
        /* <DEDUP_REMOVED lines=9> */
.L_x_72:
[----:B------:R-:W-:Y:S05]  /*41d0*/  BSYNC.RECONVERGENT B1 ;  /* 0x0000000000017941 */ /* 0x000fea0003800200 */
.L_x_71:
        /* <DEDUP_REMOVED lines=51> */
.L_x_78:
[----:B------:R-:W-:Y:S05]  /*4510*/  BSYNC.RECONVERGENT B2 ;  /* 0x0000000000027941 */ /* 0x000fea0003800200 */
.L_x_77:
        /* <DEDUP_REMOVED lines=9> */
.L_x_76:
[----:B------:R-:W-:Y:S05]  /*45b0*/  BSYNC.RECONVERGENT B1 ;  /* 0x0000000000017941 */ /* 0x000fea0003800200 */
.L_x_75:
[----:B------:R-:W-:Y:S01]  /*45c0*/  ISETP.GT.U32.AND P0, PT, R2, 0x12, PT ;  /* 0x000000120200780c */ /* 0x000fe20003f04070 */
[----:B------:R-:W-:Y:S01]  /*45d0*/  DSETP.GEU.AND P1, PT, R24, R22, PT ;  /* 0x000000161800722a */ /* 0x000fe20003f2e000 */
[----:B------:R-:W-:Y:S01]  /*45e0*/  UMOV UR4, 0x78b58c40 ;  /* 0x78b58c4000047882 */ /* 0x000fe20000000000 */
[----:B------:R-:W-:-:S04]  /*45f0*/  UMOV UR5, 0x4415af1d ;  /* 0x4415af1d00057882 */ /* 0x000fc80000000000 */
[----:B------:R-:W-:Y:S02]  /*4600*/  FSEL R20, R24, R22, !P1 ;  /* 0x0000001618147208 */ /* 0x000fe40004800000 */
[----:B------:R-:W-:-:S06]  /*4610*/  FSEL R21, R25, R23, !P1 ;  /* 0x0000001719157208 */ /* 0x000fcc0004800000 */
[----:B------:R-:W-:-:S14]  /*4620*/  DSETP.GEU.OR P0, PT, R20, UR4, P0 ;  /* 0x0000000414007e2a */ /* 0x000fdc000870e400 */
[----:B------:R-:W-:Y:S05]  /*4630*/  @P0 EXIT ;  /* 0x000000000000094d */ /* 0x000fea0003800000 */
[----:B------:R-:W1:Y:S01]  /*4640*/  LDC.64 R2, c[0x0][0x380] ;  /* 0x0000e000ff027b82 */ /* 0x000e620000000a00 */
[----:B------:R-:W-:-:S05]  /*4650*/  SEL R0, R0, 0x8, P1 ;  /* 0x0000000800007807 */ /* 0x000fca0000800000 */
[----:B-1----:R-:W-:-:S05]  /*4660*/  IMAD.WIDE R2, R0, 0x40, R2 ;  /* 0x0000004000027825 */ /* 0x002fca00078e0202 */
[----:B------:R-:W2:Y:S04]  /*4670*/  LDG.E.64 R26, desc[UR8][R2.64+0x10] ;  /* 0x00001008021a7981 */ /* 0x000ea8000c1e1b00 */
[----:B------:R-:W3:Y:S04]  /*4680*/  LDG.E.64 R40, desc[UR8][R2.64+0x8] ;  /* 0x0000080802287981 */ /* 0x000ee8000c1e1b00 */
[----:B------:R-:W4:Y:S01]  /*4690*/  LDG.E.64 R42, desc[UR8][R2.64+0x18] ;  /* 0x00001808022a7981 */ /* 0x000f22000c1e1b00 */
[C---:B------:R-:W-:Y:S01]  /*46a0*/  DFMA R10, R20.reuse, R56, R10 ;  /* 0x00000038140a722b */ /* 0x040fe2000000000a */
[----:B------:R-:W-:Y:S01]  /*46b0*/  IMAD.MOV.U32 R22, RZ, RZ, 0x0 ;  /* 0x00000000ff167424 */ /* 0x000fe200078e00ff */
[C---:B------:R-:W-:Y:S01]  /*46c0*/  DFMA R12, R20.reuse, R52, R12 ;  /* 0x00000034140c722b */ /* 0x040fe2000000000c */
[----:B------:R-:W-:Y:S01]  /*46d0*/  MOV R23, 0x3fd80000 ;  /* 0x3fd8000000177802 */ /* 0x000fe20000000f00 */
[----:B------:R-:W-:Y:S01]  /*46e0*/  DFMA R8, R20, R54, R8 ;  /* 0x000000361408722b */ /* 0x000fe20000000008 */
[----:B------:R-:W-:Y:S03]  /*46f0*/  BSSY.RECONVERGENT B1, `(.L_x_79) ;  /* 0x000001c000017945 */ /* 0x000fe60003800200 */
[----:B--2---:R-:W-:-:S02]  /*4700*/  DADD R26, R10, -R26 ;  /* 0x000000000a1a7229 */ /* 0x004fc4000000081a */
[----:B---3--:R-:W-:-:S06]  /*4710*/  DADD R40, R12, -R40 ;  /* 0x000000000c287229 */ /* 0x008fcc0000000828 */
[----:B------:R-:W-:Y:S02]  /*4720*/  DMUL R20, R26, R26 ;  /* 0x0000001a1a147228 */ /* 0x000fe40000000000 */
[----:B----4-:R-:W-:-:S06]  /*4730*/  DADD R42, R8, -R42 ;  /* 0x00000000082a7229 */ /* 0x010fcc000000082a */
[----:B------:R-:W-:-:S08]  /*4740*/  DFMA R20, R40, R40, R20 ;  /* 0x000000282814722b */ /* 0x000fd00000000014 */
[----:B------:R-:W-:-:S06]  /*4750*/  DFMA R24, R42, R42, R20 ;  /* 0x0000002a2a18722b */ /* 0x000fcc0000000014 */
[----:B------:R-:W1:Y:S04]  /*4760*/  MUFU.RSQ64H R31, R25 ;  /* 0x00000019001f7308 */ /* 0x000e680000001c00 */
[----:B------:R-:W-:-:S05]  /*4770*/  VIADD R30, R25, 0xfcb00000 ;  /* 0xfcb00000191e7836 */ /* 0x000fca0000000000 */
        /* <DEDUP_REMOVED lines=19> */
.L_x_80:
[----:B------:R-:W-:Y:S05]  /*48b0*/  BSYNC.RECONVERGENT B1 ;  /* 0x0000000000017941 */ /* 0x000fea0003800200 */
.L_x_79:
[----:B------:R-:W1:Y:S01]  /*48c0*/  MUFU.RCP64H R21, R29 ;  /* 0x0000001d00157308 */ /* 0x000e620000001800 */
[----:B------:R-:W-:Y:S01]  /*48d0*/  VIADD R20, R29, 0x300402 ;  /* 0x003004021d147836 */ /* 0x000fe20000000000 */
[----:B------:R-:W-:Y:S04]  /*48e0*/  BSSY.RECONVERGENT B1, `(.L_x_81) ;  /* 0x000000e000017945 */ /* 0x000fe80003800200 */
[----:B------:R-:W-:Y:S01]  /*48f0*/  FSETP.GEU.AND P0, PT, |R20|, 5.8789094863358348022e-39, PT ;  /* 0x004004021400780b */ /* 0x000fe20003f0e200 */
[----:B-1----:R-:W-:-:S08]  /*4900*/  DFMA R22, R20, -R28, 1 ;  /* 0x3ff000001416742b */ /* 0x002fd0000000081c */
[----:B------:R-:W-:-:S08]  /*4910*/  DFMA R22, R22, R22, R22 ;  /* 0x000000161616722b */ /* 0x000fd00000000016 */
[----:B------:R-:W-:-:S08]  /*4920*/  DFMA R22, R20, R22, R20 ;  /* 0x000000161416722b */ /* 0x000fd00000000014 */
[----:B------:R-:W-:-:S08]  /*4930*/  DFMA R24, R22, -R28, 1 ;  /* 0x3ff000001618742b */ /* 0x000fd0000000081c */
[----:B------:R-:W-:Y:S01]  /*4940*/  DFMA R30, R22, R24, R22 ;  /* 0x00000018161e722b */ /* 0x000fe20000000016 */
[----:B------:R-:W-:Y:S10]  /*4950*/  @P0 BRA `(.L_x_82) ;  /* 0x0000000000180947 */ /* 0x000ff40003800000 */
[----:B------:R-:W-:Y:S01]  /*4960*/  LOP3.LUT R30, R29, 0x7fffffff, RZ, 0xc0, !PT ;  /* 0x7fffffff1d1e7812 */ /* 0x000fe200078ec0ff */
[----:B------:R-:W-:Y:S01]  /*4970*/  IMAD.MOV.U32 R32, RZ, RZ, R28 ;  /* 0x000000ffff207224 */ /* 0x000fe200078e001c */
[----:B------:R-:W-:-:S03]  /*4980*/  MOV R28, 0x49b0 ;  /* 0x000049b0001c7802 */ /* 0x000fc60000000f00 */
[----:B------:R-:W-:-:S07]  /*4990*/  VIADD R30, R30, 0xfff00000 ;  /* 0xfff000001e1e7836 */ /* 0x000fce0000000000 */
[----:B0-----:R-:W-:Y:S05]  /*49a0*/  CALL.REL.NOINC `($__internal_1_$__cuda_sm20_dblrcp_rn_slowpath_v3) ;  /* 0x0000003400187944 */ /* 0x001fea0003c00000 */
[----:B------:R-:W-:-:S07]  /*49b0*/  IMAD.MOV.U32 R31, RZ, RZ, R29 ;  /* 0x000000ffff1f7224 */ /* 0x000fce00078e001d */
.L_x_82:
[----:B------:R-:W-:Y:S05]  /*49c0*/  BSYNC.RECONVERGENT B1 ;  /* 0x0000000000017941 */ /* 0x000fea0003800200 */
.L_x_81:
[----:B------:R-:W2:Y:S04]  /*49d0*/  LDG.E R36, desc[UR8][R2.64+0x38] ;  /* 0x0000380802247981 */ /* 0x000ea8000c1e1900 */
[----:B------:R-:W3:Y:S04]  /*49e0*/  LDG.E.64 R20, desc[UR8][R2.64+0x20] ;  /* 0x0000200802147981 */ /* 0x000ee8000c1e1b00 */
[----:B------:R-:W3:Y:S04]  /*49f0*/  LDG.E.64 R22, desc[UR8][R2.64+0x28] ;  /* 0x0000280802167981 */ /* 0x000ee8000c1e1b00 */
[----:B------:R-:W4:Y:S01]  /*4a00*/  LDG.E.64 R24, desc[UR8][R2.64+0x30] ;  /* 0x0000300802187981 */ /* 0x000f22000c1e1b00 */
[----:B------:R-:W-:-:S02]  /*4a10*/  DMUL R26, R26, R30 ;  /* 0x0000001e1a1a7228 */ /* 0x000fc40000000000 */
[----:B------:R-:W-:-:S06]  /*4a20*/  DMUL R40, R40, R30 ;  /* 0x0000001e28287228 */ /* 0x000fcc0000000000 */
[----:B------:R-:W-:Y:S02]  /*4a30*/  DMUL R28, R26, R56 ;  /* 0x000000381a1c7228 */ /* 0x000fe40000000000 */
[----:B------:R-:W-:-:S06]  /*4a40*/  DMUL R42, R42, R30 ;  /* 0x0000001e2a2a7228 */ /* 0x000fcc0000000000 */
[----:B------:R-:W-:Y:S02]  /*4a50*/  DFMA R28, R40, R52, R28 ;  /* 0x00000034281c722b */ /* 0x000fe4000000001c */
[----:B------:R-:W-:Y:S02]  /*4a60*/  DADD R30, -RZ, -R40 ;  /* 0x00000000ff1e7229 */ /* 0x000fe40000000928 */
[----:B------:R-:W-:-:S04]  /*4a70*/  DADD R32, -RZ, -R26 ;  /* 0x00000000ff207229 */ /* 0x000fc8000000091a */
[----:B------:R-:W-:Y:S02]  /*4a80*/  DFMA R28, R42, R54, R28 ;  /* 0x000000362a1c722b */ /* 0x000fe4000000001c */
[----:B------:R-:W-:Y:S01]  /*4a90*/  DADD R34, -RZ, -R42 ;  /* 0x00000000ff227229 */ /* 0x000fe2000000092a */
[----:B------:R-:W-:Y:S05]  /*4aa0*/  BSSY.RECONVERGENT B1, `(.L_x_83) ;  /* 0x0000335000017945 */ /* 0x000fea0003800200 */
[----:B------:R-:W-:-:S06]  /*4ab0*/  DSETP.GEU.AND P3, PT, R28, RZ, PT ;  /* 0x000000ff1c00722a */ /* 0x000fcc0003f6e000 */
[----:B------:R-:W-:Y:S02]  /*4ac0*/  FSEL R44, R40, R30, !P3 ;  /* 0x0000001e282c7208 */ /* 0x000fe40005800000 */
[----:B------:R-:W-:Y:S02]  /*4ad0*/  FSEL R45, R41, R31, !P3 ;  /* 0x0000001f292d7208 */ /* 0x000fe40005800000 */
[----:B------:R-:W-:Y:S02]  /*4ae0*/  FSEL R46, R26, R32, !P3 ;  /* 0x000000201a2e7208 */ /* 0x000fe40005800000 */
[----:B------:R-:W-:Y:S02]  /*4af0*/  FSEL R47, R27, R33, !P3 ;  /* 0x000000211b2f7208 */ /* 0x000fe40005800000 */
[----:B------:R-:W-:Y:S02]  /*4b00*/  FSEL R48, R42, R34, !P3 ;  /* 0x000000222a307208 */ /* 0x000fe40005800000 */
[----:B------:R-:W-:-:S02]  /*4b10*/  FSEL R49, R43, R35, !P3 ;  /* 0x000000232b317208 */ /* 0x000fc40005800000 */
[----:B--2---:R-:W-:Y:S01]  /*4b20*/  ISETP.NE.AND P4, PT, R36, 0x1, PT ;  /* 0x000000012400780c */ /* 0x004fe20003f85270 */
[----:B---3--:R-:W-:Y:S02]  /*4b30*/  DSETP.GT.AND P0, PT, R20, R22, PT ;  /* 0x000000161400722a */ /* 0x008fe40003f04000 */
[--C-:B----4-:R-:W-:Y:S02]  /*4b40*/  DSETP.GT.AND P2, PT, R22, R24.reuse, PT ;  /* 0x000000181600722a */ /* 0x110fe40003f44000 */
[----:B------:R-:W-:-:S04]  /*4b50*/  DSETP.GT.AND P1, PT, R20, R24, PT ;  /* 0x000000181400722a */ /* 0x000fc80003f24000 */
[----:B------:R-:W-:Y:S02]  /*4b60*/  FSEL R2, R22, R24, P2 ;  /* 0x0000001816027208 */ /* 0x000fe40001000000 */
[----:B------:R-:W-:-:S04]  /*4b70*/  FSEL R3, R23, R25, P2 ;  /* 0x0000001917037208 */ /* 0x000fc80001000000 */
[----:B------:R-:W-:Y:S02]  /*4b80*/  @P0 FSEL R2, R20, R2, P1 ;  /* 0x0000000214020208 */ /* 0x000fe40000800000 */
[----:B------:R-:W-:Y:S01]  /*4b90*/  @P0 FSEL R3, R21, R3, P1 ;  /* 0x0000000315030208 */ /* 0x000fe20000800000 */
[----:B------:R-:W-:Y:S06]  /*4ba0*/  @!P4 BRA `(.L_x_84) ;  /* 0x000000300068c947 */ /* 0x000fec0003800000 */
[----:B------:R-:W-:-:S13]  /*4bb0*/  ISETP.NE.AND P0, PT, R36, RZ, PT ;  /* 0x000000ff2400720c */ /* 0x000fda0003f05270 */
[----:B------:R-:W-:Y:S05]  /*4bc0*/  @P0 BRA `(.L_x_85) ;  /* 0x0000002400300947 */ /* 0x000fea0003800000 */
[----:B------:R-:W1:Y:S01]  /*4bd0*/  LDC.64 R50, c[0x0][0x398] ;  /* 0x0000e600ff327b82 */ /* 0x000e620000000a00 */
[----:B------:R-:W-:Y:S01]  /*4be0*/  ISETP.GE.AND P0, PT, R5, 0x1, PT ;  /* 0x000000010500780c */ /* 0x000fe20003f06270 */
[----:B------:R-:W-:Y:S01]  /*4bf0*/  BSSY.RECONVERGENT B2, `(.L_x_86) ;  /* 0x0000047000027945 */ /* 0x000fe20003800200 */
[----:B------:R-:W-:Y:S02]  /*4c00*/  IADD3 R39, PT, PT, R39, -0x1, RZ ;  /* 0xffffffff27277810 */ /* 0x000fe40007ffe0ff */
[----:B------:R-:W-:-:S03]  /*4c10*/  CS2R R68, SRZ ;  /* 0x0000000000447805 */ /* 0x000fc6000001ff00 */
[----:B-1----:R-:W-:-:S06]  /*4c20*/  IMAD.WIDE.U32 R50, R39, 0x4, R50 ;  /* 0x0000000427327825 */ /* 0x002fcc00078e0032 */
[----:B------:R-:W-:Y:S05]  /*4c30*/  @!P0 BRA `(.L_x_87) ;  /* 0x0000000400088947 */ /* 0x000fea0003800000 */
[----:B------:R-:W2:Y:S01]  /*4c40*/  LDG.E R38, desc[UR8][R50.64] ;  /* 0x0000000832267981 */ /* 0x000ea2000c1e1900 */
[----:B------:R-:W-:Y:S01]  /*4c50*/  BSSY.RECONVERGENT B3, `(.L_x_88) ;  /* 0x0000012000037945 */ /* 0x000fe20003800200 */
[----:B--2---:R-:W1:Y:S08]  /*4c60*/  I2F.F64 R34, R38 ;  /* 0x0000002600227312 */ /* 0x004e700000201c00 */
[----:B-1----:R-:W1:Y:S01]  /*4c70*/  MUFU.RCP64H R29, R35 ;  /* 0x00000023001d7308 */ /* 0x002e620000001800 */
[----:B------:R-:W-:-:S05]  /*4c80*/  VIADD R28, R35, 0x300402 ;  /* 0x00300402231c7836 */ /* 0x000fca0000000000 */
[----:B------:R-:W-:Y:S01]  /*4c90*/  FSETP.GEU.AND P0, PT, |R28|, 5.8789094863358348022e-39, PT ;  /* 0x004004021c00780b */ /* 0x000fe20003f0e200 */
[----:B-1----:R-:W-:-:S08]  /*4ca0*/  DFMA R30, -R34, R28, 1 ;  /* 0x3ff00000221e742b */ /* 0x002fd0000000011c */
[----:B------:R-:W-:-:S08]  /*4cb0*/  DFMA R30, R30, R30, R30 ;  /* 0x0000001e1e1e722b */ /* 0x000fd0000000001e */
[----:B------:R-:W-:-:S08]  /*4cc0*/  DFMA R30, R28, R30, R28 ;  /* 0x0000001e1c1e722b */ /* 0x000fd0000000001c */
[----:B------:R-:W-:-:S08]  /*4cd0*/  DFMA R32, -R34, R30, 1 ;  /* 0x3ff000002220742b */ /* 0x000fd0000000011e */
[----:B------:R-:W-:Y:S01]  /*4ce0*/  DFMA R30, R30, R32, R30 ;  /* 0x000000201e1e722b */ /* 0x000fe2000000001e */
[----:B------:R-:W-:Y:S10]  /*4cf0*/  @P0 BRA `(.L_x_89) ;  /* 0x00000000001c0947 */ /* 0x000ff40003800000 */
[----:B------:R-:W-:Y:S01]  /*4d00*/  LOP3.LUT R30, R35, 0x7fffffff, RZ, 0xc0, !PT ;  /* 0x7fffffff231e7812 */ /* 0x000fe200078ec0ff */
[----:B------:R-:W-:Y:S01]  /*4d10*/  IMAD.MOV.U32 R32, RZ, RZ, R34 ;  /* 0x000000ffff207224 */ /* 0x000fe200078e0022 */
[----:B------:R-:W-:Y:S01]  /*4d20*/  MOV R28, 0x4d60 ;  /* 0x00004d60001c7802 */ /* 0x000fe20000000f00 */
[----:B------:R-:W-:Y:S02]  /*4d30*/  IMAD.MOV.U32 R29, RZ, RZ, R35 ;  /* 0x000000ffff1d7224 */ /* 0x000fe400078e0023 */
[----:B------:R-:W-:-:S07]  /*4d40*/  VIADD R30, R30, 0xfff00000 ;  /* 0xfff000001e1e7836 */ /* 0x000fce0000000000 */
[----:B0-----:R-:W-:Y:S05]  /*4d50*/  CALL.REL.NOINC `($__internal_1_$__cuda_sm20_dblrcp_rn_slowpath_v3) ;  /* 0x00000030002c7944 */ /* 0x001fea0003c00000 */
[----:B------:R-:W-:-:S07]  /*4d60*/  IMAD.MOV.U32 R31, RZ, RZ, R29 ;  /* 0x000000ffff1f7224 */ /* 0x000fce00078e001d */
.L_x_89:
[----:B------:R-:W-:Y:S05]  /*4d70*/  BSYNC.RECONVERGENT B3 ;  /* 0x0000000000037941 */ /* 0x000fea0003800200 */
.L_x_88:
[----:B------:R-:W-:Y:S01]  /*4d80*/  IABS R32, R38 ;  /* 0x0000002600207213 */ /* 0x000fe20000000000 */
[----:B------:R-:W-:Y:S01]  /*4d90*/  IMAD.MOV.U32 R28, RZ, RZ, RZ ;  /* 0x000000ffff1c7224 */ /* 0x000fe200078e00ff */
[----:B------:R-:W-:Y:S01]  /*4da0*/  BSSY.RECONVERGENT B0, `(.L_x_90) ;  /* 0x0000028000007945 */ /* 0x000fe20003800200 */
[----:B------:R-:W-:Y:S01]  /*4db0*/  ISETP.NE.AND P0, PT, R38, RZ, PT ;  /* 0x000000ff2600720c */ /* 0x000fe20003f05270 */
[----:B------:R-:W1:Y:S01]  /*4dc0*/  I2F.RP R34, R32 ;  /* 0x0000002000227306 */ /* 0x000e620000209400 */
[----:B------:R-:W-:Y:S01]  /*4dd0*/  IMAD.MOV.U32 R33, RZ, RZ, R5 ;  /* 0x000000ffff217224 */ /* 0x000fe200078e0005 */
[----:B------:R-:W-:-:S06]  /*4de0*/  CS2R R68, SRZ ;  /* 0x0000000000447805 */ /* 0x000fcc000001ff00 */
[----:B-1----:R-:W1:Y:S02]  /*4df0*/  MUFU.RCP R34, R34 ;  /* 0x0000002200227308 */ /* 0x002e640000001000 */
[----:B-1----:R-:W-:-:S06]  /*4e00*/  IADD3 R35, PT, PT, R34, 0xffffffe, RZ ;  /* 0x0ffffffe22237810 */ /* 0x002fcc0007ffe0ff */
[----:B------:R-:W1:Y:S02]  /*4e10*/  F2I.FTZ.U32.TRUNC.NTZ R29, R35 ;  /* 0x00000023001d7305 */ /* 0x000e64000021f000 */
[----:B-1----:R-:W-:-:S04]  /*4e20*/  IMAD.MOV R37, RZ, RZ, -R29 ;  /* 0x000000ffff257224 */ /* 0x002fc800078e0a1d */
[----:B------:R-:W-:-:S04]  /*4e30*/  IMAD R37, R37, R32, RZ ;  /* 0x0000002025257224 */ /* 0x000fc800078e02ff */
[----:B------:R-:W-:Y:S01]  /*4e40*/  IMAD.HI.U32 R52, R29, R37, R28 ;  /* 0x000000251d347227 */ /* 0x000fe200078e001c */
[----:B------:R-:W-:-:S03]  /*4e50*/  LOP3.LUT R37, RZ, R38, RZ, 0x33, !PT ;  /* 0x00000026ff257212 */ /* 0x000fc600078e33ff */
[----:B------:R-:W-:Y:S02]  /*4e60*/  IMAD.MOV.U32 R28, RZ, RZ, R30 ;  /* 0x000000ffff1c7224 */ /* 0x000fe400078e001e */
[----:B------:R-:W-:-:S07]  /*4e70*/  IMAD.MOV.U32 R29, RZ, RZ, R31 ;  /* 0x000000ffff1d7224 */ /* 0x000fce00078e001f */
.L_x_91:
[----:B------:R-:W-:Y:S02]  /*4e80*/  IABS R34, R38 ;  /* 0x0000002600227213 */ /* 0x000fe40000000000 */
[----:B------:R-:W-:Y:S02]  /*4e90*/  IABS R35, R33 ;  /* 0x0000002100237213 */ /* 0x000fe40000000000 */
[----:B------:R-:W-:-:S03]  /*4ea0*/  IADD3 R36, PT, PT, RZ, -R34, RZ ;  /* 0x80000022ff247210 */ /* 0x000fc60007ffe0ff */
        /* <DEDUP_REMOVED lines=11> */
[----:B------:R-:W-:-:S05]  /*4f60*/  SEL R36, R37, R34, !P0 ;  /* 0x0000002225247207 */ /* 0x000fca0004000000 */
[----:B------:R-:W-:-:S04]  /*4f70*/  IMAD.MOV R34, RZ, RZ, -R36 ;  /* 0x000000ffff227224 */ /* 0x000fc800078e0a24 */
[----:B------:R-:W-:-:S05]  /*4f80*/  IMAD R33, R38, R34, R33 ;  /* 0x0000002226217224 */ /* 0x000fca00078e0221 */
[----:B------:R-:W-:Y:S02]  /*4f90*/  ISETP.NE.AND P1, PT, R33, RZ, PT ;  /* 0x000000ff2100720c */ /* 0x000fe40003f25270 */
[----:B------:R-:W-:-:S04]  /*4fa0*/  IADD3 R33, PT, PT, R38, -R33, RZ ;  /* 0x8000002126217210 */ /* 0x000fc80007ffe0ff */
[----:B------:R-:W-:Y:S01]  /*4fb0*/  SEL R34, R33, RZ, P1 ;  /* 0x000000ff21227207 */ /* 0x000fe20000800000 */
[----:B------:R-:W-:Y:S01]  /*4fc0*/  IMAD.MOV.U32 R33, RZ, RZ, R36 ;  /* 0x000000ffff217224 */ /* 0x000fe200078e0024 */
[----:B------:R-:W-:-:S04]  /*4fd0*/  ISETP.GT.AND P1, PT, R36, RZ, PT ;  /* 0x000000ff2400720c */ /* 0x000fc80003f24270 */
[----:B------:R-:W1:Y:S02]  /*4fe0*/  I2F.F64 R34, R34 ;  /* 0x0000002200227312 */ /* 0x000e640000201c00 */
[----:B-1----:R-:W-:Y:S02]  /*4ff0*/  DFMA R68, R34, R28, R68 ;  /* 0x0000001c2244722b */ /* 0x002fe40000000044 */
[----:B------:R-:W-:-:S05]  /*5000*/  DMUL R28, R28, R30 ;  /* 0x0000001e1c1c7228 */ /* 0x000fca0000000000 */
[----:B------:R-:W-:Y:S06]  /*5010*/  @P1 BRA `(.L_x_91) ;  /* 0xfffffffc00981947 */ /* 0x000fec000383ffff */
[----:B------:R-:W-:Y:S05]  /*5020*/  BSYNC.RECONVERGENT B0 ;  /* 0x0000000000007941 */ /* 0x000fea0003800200 */
.L_x_90:
[----:B------:R-:W-:Y:S01]  /*5030*/  UMOV UR4, 0x54442d11 ;  /* 0x54442d1100047882 */ /* 0x000fe20000000000 */
[----:B------:R-:W-:Y:S02]  /*5040*/  UMOV UR5, 0x401921fb ;  /* 0x401921fb00057882 */ /* 0x000fe40000000000 */
[----:B------:R-:W-:-:S11]  /*5050*/  DMUL R68, R68, UR4 ;  /* 0x0000000444447c28 */ /* 0x000fd60008000000 */
.L_x_87:
[----:B------:R-:W-:Y:S05]  /*5060*/  BSYNC.RECONVERGENT B2 ;  /* 0x0000000000027941 */ /* 0x000fea0003800200 */
.L_x_86:
[----:B------:R-:W-:Y:S01]  /*5070*/  ISETP.GE.AND P0, PT, R5, 0x1, PT ;  /* 0x000000010500780c */ /* 0x000fe20003f06270 */
[----:B------:R-:W-:Y:S01]  /*5080*/  BSSY.RECONVERGENT B2, `(.L_x_92) ;  /* 0x0000040000027945 */ /* 0x000fe20003800200 */
[----:B------:R-:W-:-:S11]  /*5090*/  CS2R R52, SRZ ;  /* 0x0000000000347805 */ /* 0x000fd6000001ff00 */
        /* <DEDUP_REMOVED lines=19> */
[----:B------:R-:W-:-:S07]  /*51d0*/  MOV R31, R29 ;  /* 0x0000001d001f7202 */ /* 0x000fce0000000f00 */
.L_x_95:
[----:B------:R-:W-:Y:S05]  /*51e0*/  BSYNC.RECONVERGENT B3 ;  /* 0x0000000000037941 */ /* 0x000fea0003800200 */
.L_x_94:
[----:B------:R-:W-:Y:S01]  /*51f0*/  IABS R32, R38 ;  /* 0x0000002600207213 */ /* 0x000fe20000000000 */
[----:B------:R-:W-:Y:S01]  /*5200*/  IMAD.MOV.U32 R28, RZ, RZ, RZ ;  /* 0x000000ffff1c7224 */ /* 0x000fe200078e00ff */
[----:B------:R-:W-:Y:S01]  /*5210*/  ISETP.NE.AND P0, PT, R38, RZ, PT ;  /* 0x000000ff2600720c */ /* 0x000fe20003f05270 */
[----:B------:R-:W-:Y:S01]  /*5220*/  IMAD.MOV.U32 R33, RZ, RZ, R5 ;  /* 0x000000ffff217224 */ /* 0x000fe200078e0005 */
[----:B------:R-:W1:Y:S01]  /*5230*/  I2F.RP R34, R32 ;  /* 0x0000002000227306 */ /* 0x000e620000209400 */
[----:B------:R-:W-:-:S07]  /*5240*/  CS2R R52, SRZ ;  /* 0x0000000000347805 */ /* 0x000fce000001ff00 */
[----:B-1----:R-:W1:Y:S02]  /*5250*/  MUFU.RCP R34, R34 ;  /* 0x0000002200227308 */ /* 0x002e640000001000 */
[----:B-1----:R-:W-:-:S06]  /*5260*/  VIADD R35, R34, 0xffffffe ;  /* 0x0ffffffe22237836 */ /* 0x002fcc0000000000 */
[----:B------:R-:W1:Y:S02]  /*5270*/  F2I.FTZ.U32.TRUNC.NTZ R29, R35 ;  /* 0x00000023001d7305 */ /* 0x000e64000021f000 */
[----:B-1----:R-:W-:-:S04]  /*5280*/  IMAD.MOV R37, RZ, RZ, -R29 ;  /* 0x000000ffff257224 */ /* 0x002fc800078e0a1d */
[----:B------:R-:W-:-:S04]  /*5290*/  IMAD R37, R37, R32, RZ ;  /* 0x0000002025257224 */ /* 0x000fc800078e02ff */
[----:B------:R-:W-:Y:S01]  /*52a0*/  IMAD.HI.U32 R54, R29, R37, R28 ;  /* 0x000000251d367227 */ /* 0x000fe200078e001c */
[----:B------:R-:W-:Y:S02]  /*52b0*/  LOP3.LUT R37, RZ, R38, RZ, 0x33, !PT ;  /* 0x00000026ff257212 */ /* 0x000fe400078e33ff */
[----:B------:R-:W-:Y:S01]  /*52c0*/  MOV R29, R31 ;  /* 0x0000001f001d7202 */ /* 0x000fe20000000f00 */
[----:B------:R-:W-:-:S07]  /*52d0*/  IMAD.MOV.U32 R28, RZ, RZ, R30 ;  /* 0x000000ffff1c7224 */ /* 0x000fce00078e001e */
.L_x_96:
        /* <DEDUP_REMOVED lines=19> */
[----:B------:R-:W-:Y:S01]  /*5410*/  SEL R34, R33, RZ, P1 ;  /* 0x000000ff21227207 */ /* 0x000fe20000800000 */
[----:B------:R-:W-:Y:S01]  /*5420*/  IMAD.MOV.U32 R33, RZ, RZ, R36 ;  /* 0x000000ffff217224 */ /* 0x000fe200078e0024 */
[----:B------:R-:W-:-:S04]  /*5430*/  ISETP.GT.AND P1, PT, R36, RZ, PT ;  /* 0x000000ff2400720c */ /* 0x000fc80003f24270 */
[----:B------:R-:W1:Y:S02]  /*5440*/  I2F.F64 R34, R34 ;  /* 0x0000002200227312 */ /* 0x000e640000201c00 */
[----:B-1----:R-:W-:Y:S02]  /*5450*/  DFMA R52, R34, R28, R52 ;  /* 0x0000001c2234722b */ /* 0x002fe40000000034 */
[----:B------:R-:W-:-:S05]  /*5460*/  DMUL R28, R28, R30 ;  /* 0x0000001e1c1c7228 */ /* 0x000fca0000000000 */
[----:B------:R-:W-:Y:S06]  /*5470*/  @P1 BRA `(.L_x_96) ;  /* 0xfffffffc00981947 */ /* 0x000fec000383ffff */
.L_x_93:
[----:B------:R-:W-:Y:S05]  /*5480*/  BSYNC.RECONVERGENT B2 ;  /* 0x0000000000027941 */ /* 0x000fea0003800200 */
.L_x_92:
[----:B------:R-:W-:Y:S01]  /*5490*/  UMOV UR4, 0x9999999a ;  /* 0x9999999a00047882 */ /* 0x000fe20000000000 */
[----:B------:R-:W-:Y:S01]  /*54a0*/  UMOV UR5, 0x3fb99999 ;  /* 0x3fb9999900057882 */ /* 0x000fe20000000000 */
[----:B------:R-:W-:Y:S01]  /*54b0*/  IMAD.MOV.U32 R58, RZ, RZ, RZ ;  /* 0x000000ffff3a7224 */ /* 0x000fe200078e00ff */
[----:B------:R-:W-:Y:S01]  /*54c0*/  DSETP.GT.AND P0, PT, |R40|, UR4, PT ;  /* 0x0000000428007e2a */ /* 0x000fe2000bf04200 */
[----:B------:R-:W-:Y:S01]  /*54d0*/  IMAD.MOV.U32 R28, RZ, RZ, RZ ;  /* 0x000000ffff1c7224 */ /* 0x000fe200078e00ff */
[----:B------:R-:W-:Y:S01]  /*54e0*/  DMUL R54, RZ, R46 ;  /* 0x0000002eff367228 */ /* 0x000fe20000000000 */
[----:B------:R-:W-:Y:S01]  /*54f0*/  MOV R32, 0x0 ;  /* 0x0000000000207802 */ /* 0x000fe20000000f00 */
[----:B------:R-:W-:Y:S01]  /*5500*/  IMAD.MOV.U32 R33, RZ, RZ, 0x3fd80000 ;  /* 0x3fd80000ff217424 */ /* 0x000fe200078e00ff */
[----:B------:R-:W-:Y:S01]  /*5510*/  BSSY.RECONVERGENT B2, `(.L_x_97) ;  /* 0x0000022000027945 */ /* 0x000fe20003800200 */
[----:B------:R-:W-:Y:S02]  /*5520*/  FSEL R59, RZ, 1.875, P0 ;  /* 0x3ff00000ff3b7808 */ /* 0x000fe40000000000 */
[----:B------:R-:W-:-:S04]  /*5530*/  FSEL R29, RZ, 1.875, !P0 ;  /* 0x3ff00000ff1d7808 */ /* 0x000fc80004000000 */
[C---:B------:R-:W-:Y:S02]  /*5540*/  DMUL R56, R48.reuse, R58 ;  /* 0x0000003a30387228 */ /* 0x040fe40000000000 */
[-C--:B------:R-:W-:Y:S02]  /*5550*/  DFMA R54, R48, R28.reuse, -R54 ;  /* 0x0000001c3036722b */ /* 0x080fe40000000836 */
[----:B------:R-:W-:-:S04]  /*5560*/  DMUL R28, R44, R28 ;  /* 0x0000001c2c1c7228 */ /* 0x000fc80000000000 */
[----:B------:R-:W-:-:S04]  /*5570*/  DFMA R56, RZ, R44, -R56 ;  /* 0x0000002cff38722b */ /* 0x000fc80000000838 */
[----:B------:R-:W-:-:S04]  /*5580*/  DFMA R58, R46, R58, -R28 ;  /* 0x0000003a2e3a722b */ /* 0x000fc8000000081c */
[----:B------:R-:W-:-:S08]  /*5590*/  DMUL R30, R56, R56 ;  /* 0x00000038381e7228 */ /* 0x000fd00000000000 */
        /* <DEDUP_REMOVED lines=21> */
[----:B------:R-:W-:-:S07]  /*56f0*/  IMAD.MOV.U32 R33, RZ, RZ, R37 ;  /* 0x000000ffff217224 */ /* 0x000fce00078e0025 */
[----:B0-----:R-:W-:Y:S05]  /*5700*/  CALL.REL.NOINC `($__internal_2_$__cuda_sm20_dsqrt_rn_f64_mediumpath_v1) ;  /* 0x0000002800687944 */ /* 0x001fea0003c00000 */
[----:B------:R-:W-:Y:S02]  /*5710*/  IMAD.MOV.U32 R32, RZ, RZ, R30 ;  /* 0x000000ffff207224 */ /* 0x000fe400078e001e */
[----:B------:R-:W-:-:S07]  /*5720*/  IMAD.MOV.U32 R33, RZ, RZ, R29 ;  /* 0x000000ffff217224 */ /* 0x000fce00078e001d */
.L_x_98:
[----:B------:R-:W-:Y:S05]  /*5730*/  BSYNC.RECONVERGENT B2 ;  /* 0x0000000000027941 */ /* 0x000fea0003800200 */
.L_x_97:
        /* <DEDUP_REMOVED lines=10> */
[----:B------:R-:W-:Y:S02]  /*57e0*/  LOP3.LUT R30, R33, 0x7fffffff, RZ, 0xc0, !PT ;  /* 0x7fffffff211e7812 */ /* 0x000fe400078ec0ff */
[----:B------:R-:W-:Y:S02]  /*57f0*/  MOV R29, R33 ;  /* 0x00000021001d7202 */ /* 0x000fe40000000f00 */
[----:B------:R-:W-:Y:S01]  /*5800*/  MOV R28, 0x5830 ;  /* 0x00005830001c7802 */ /* 0x000fe20000000f00 */
[----:B------:R-:W-:-:S07]  /*5810*/  VIADD R30, R30, 0xfff00000 ;  /* 0xfff000001e1e7836 */ /* 0x000fce0000000000 */
[----:B0-----:R-:W-:Y:S05]  /*5820*/  CALL.REL.NOINC `($__internal_1_$__cuda_sm20_dblrcp_rn_slowpath_v3) ;  /* 0x0000002400787944 */ /* 0x001fea0003c00000 */
[----:B------:R-:W-:-:S07]  /*5830*/  IMAD.MOV.U32 R31, RZ, RZ, R29 ;  /* 0x000000ffff1f7224 */ /* 0x000fce00078e001d */
.L_x_100:
[----:B------:R-:W-:Y:S05]  /*5840*/  BSYNC.RECONVERGENT B2 ;  /* 0x0000000000027941 */ /* 0x000fea0003800200 */
.L_x_99:
[----:B------:R-:W-:Y:S01]  /*5850*/  DSETP.NEU.AND P2, PT, |R68|, +INF , PT ;  /* 0x7ff000004400742a */ /* 0x000fe20003f4d200 */
[----:B------:R-:W-:Y:S01]  /*5860*/  BSSY.RECONVERGENT B0, `(.L_x_101) ;  /* 0x0000020000007945 */ /* 0x000fe20003800200 */
[-C--:B------:R-:W-:Y:S02]  /*5870*/  DMUL R54, R54, R30.reuse ;  /* 0x0000001e36367228 */ /* 0x080fe40000000000 */
[-C--:B------:R-:W-:Y:S02]  /*5880*/  DMUL R56, R56, R30.reuse ;  /* 0x0000001e38387228 */ /* 0x080fe40000000000 */
[----:B------:R-:W-:-:S08]  /*5890*/  DMUL R58, R58, R30 ;  /* 0x0000001e3a3a7228 */ /* 0x000fd00000000000 */
[----:B------:R-:W-:Y:S01]  /*58a0*/  @!P2 DMUL R60, RZ, R68 ;  /* 0x00000044ff3ca228 */ /* 0x000fe20000000000 */
[----:B------:R-:W-:Y:S01]  /*58b0*/  @!P2 IMAD.MOV.U32 R64, RZ, RZ, 0x1 ;  /* 0x00000001ff40a424 */ /* 0x000fe200078e00ff */
[----:B------:R-:W-:Y:S09]  /*58c0*/  @!P2 BRA `(.L_x_102) ;  /* 0x000000000064a947 */ /* 0x000ff20003800000 */
[----:B------:R-:W-:Y:S01]  /*58d0*/  UMOV UR4, 0x6dc9c883 ;  /* 0x6dc9c88300047882 */ /* 0x000fe20000000000 */
[----:B------:R-:W-:Y:S01]  /*58e0*/  UMOV UR5, 0x3fe45f30 ;  /* 0x3fe45f3000057882 */ /* 0x000fe20000000000 */
[C---:B------:R-:W-:Y:S01]  /*58f0*/  DSETP.GE.AND P0, PT, |R68|.reuse, 2.14748364800000000000e+09, PT ;  /* 0x41e000004400742a */ /* 0x040fe20003f06200 */
[----:B------:R-:W-:Y:S01]  /*5900*/  BSSY.RECONVERGENT B2, `(.L_x_103) ;  /* 0x0000014000027945 */ /* 0x000fe20003800200 */
[----:B------:R-:W-:Y:S01]  /*5910*/  DMUL R28, R68, UR4 ;  /* 0x00000004441c7c28 */ /* 0x000fe20008000000 */
[----:B------:R-:W-:Y:S01]  /*5920*/  UMOV UR4, 0x54442d18 ;  /* 0x54442d1800047882 */ /* 0x000fe20000000000 */
[----:B------:R-:W-:-:S08]  /*5930*/  UMOV UR5, 0x3ff921fb ;  /* 0x3ff921fb00057882 */ /* 0x000fd00000000000 */
[----:B------:R-:W1:Y:S08]  /*5940*/  F2I.F64 R28, R28 ;  /* 0x0000001c001c7311 */ /* 0x000e700000301100 */
[----:B-1----:R-:W1:Y:S02]  /*5950*/  I2F.F64 R60, R28 ;  /* 0x0000001c003c7312 */ /* 0x002e640000201c00 */
[----:B-1----:R-:W-:Y:S01]  /*5960*/  DFMA R30, R60, -UR4, R68 ;  /* 0x800000043c1e7c2b */ /* 0x002fe20008000044 */
        /* <DEDUP_REMOVED lines=10> */
[----:B0-----:R-:W-:Y:S05]  /*5a10*/  CALL.REL.NOINC `($_Z12photon_traceP6SphereP6PhotonPjPiif4Vec3j$__internal_trig_reduction_slowpathd) ;  /* 0x0000002800547944 */ /* 0x001fea0003c00000 */
[----:B------:R-:W-:Y:S01]  /*5a20*/  MOV R60, R34 ;  /* 0x00000022003c7202 */ /* 0x000fe20000000f00 */
[----:B------:R-:W-:-:S07]  /*5a30*/  IMAD.MOV.U32 R61, RZ, RZ, R35 ;  /* 0x000000ffff3d7224 */ /* 0x000fce00078e0023 */
.L_x_104:
[----:B------:R-:W-:Y:S05]  /*5a40*/  BSYNC.RECONVERGENT B2 ;  /* 0x0000000000027941 */ /* 0x000fea0003800200 */
.L_x_103:
[----:B------:R-:W-:-:S07]  /*5a50*/  VIADD R64, R28, 0x1 ;  /* 0x000000011c407836 */ /* 0x000fce0000000000 */
.L_x_102:
[----:B------:R-:W-:Y:S05]  /*5a60*/  BSYNC.RECONVERGENT B0 ;  /* 0x0000000000007941 */ /* 0x000fea0003800200 */
.L_x_101:
[----:B------:R-:W1:Y:S01]  /*5a70*/  LDCU.64 UR4, c[0x4][0x8] ;  /* 0x01000100ff0477ac */ /* 0x000e620008000a00 */
[----:B------:R-:W-:-:S05]  /*5a80*/  IMAD.SHL.U32 R28, R64, 0x40, RZ ;  /* 0x00000040401c7824 */ /* 0x000fca00078e00ff */
[----:B------:R-:W-:-:S04]  /*5a90*/  LOP3.LUT R28, R28, 0x40, RZ, 0xc0, !PT ;  /* 0x000000401c1c7812 */ /* 0x000fc800078ec0ff */
[----:B-1----:R-:W-:-:S05]  /*5aa0*/  IADD3 R70, P0, PT, R28, UR4, RZ ;  /* 0x000000041c467c10 */ /* 0x002fca000ff1e0ff */
[----:B------:R-:W-:-:S05]  /*5ab0*/  IMAD.X R71, RZ, RZ, UR5, P0 ;  /* 0x00000005ff477e24 */ /* 0x000fca00080e06ff */
[----:B------:R-:W2:Y:S04]  /*5ac0*/  LDG.E.128.CONSTANT R28, desc[UR8][R70.64] ;  /* 0x00000008461c7981 */ /* 0x000ea8000c1e9d00 */
[----:B------:R-:W3:Y:S04]  /*5ad0*/  LDG.E.128.CONSTANT R32, desc[UR8][R70.64+0x10] ;  /* 0x0000100846207981 */ /* 0x000ee8000c1e9d00 */
[----:B------:R1:W4:Y:S01]  /*5ae0*/  LDG.E.128.CONSTANT R36, desc[UR8][R70.64+0x20] ;  /* 0x0000200846247981 */ /* 0x000322000c1e9d00 */
[----:B------:R-:W-:Y:S01]  /*5af0*/  LOP3.LUT R62, R64, 0x1, RZ, 0xc0, !PT ;  /* 0x00000001403e7812 */ /* 0x000fe200078ec0ff */
[----:B------:R-:W-:Y:S01]  /*5b00*/  IMAD.MOV.U32 R66, RZ, RZ, 0x20fd8164 ;  /* 0x20fd8164ff427424 */ /* 0x000fe200078e00ff */
[----:B------:R-:W-:Y:S02]  /*5b10*/  BSSY.RECONVERGENT B0, `(.L_x_105) ;  /* 0x0000031000007945 */ /* 0x000fe40003800200 */
[----:B------:R-:W-:-:S02]  /*5b20*/  ISETP.NE.U32.AND P0, PT, R62, 0x1, PT ;  /* 0x000000013e00780c */ /* 0x000fc40003f05070 */
[----:B------:R-:W-:Y:S02]  /*5b30*/  MOV R62, 0x3da8ff83 ;  /* 0x3da8ff83003e7802 */ /* 0x000fe40000000f00 */
[----:B------:R-:W-:Y:S01]  /*5b40*/  FSEL R66, R66, -8.06006814911005101289e+34, !P0 ;  /* 0xf9785eba42427808 */ /* 0x000fe20004000000 */
[----:B-1----:R-:W-:Y:S01]  /*5b50*/  @!P2 IMAD.MOV.U32 R70, RZ, RZ, RZ ;  /* 0x000000ffff46a224 */ /* 0x002fe200078e00ff */
[----:B------:R-:W-:Y:S01]  /*5b60*/  FSEL R67, -R62, 0.11223486810922622681, !P0 ;  /* 0x3de5db653e437808 */ /* 0x000fe20004000100 */
[----:B------:R-:W-:-:S08]  /*5b70*/  DMUL R62, R60, R60 ;  /* 0x0000003c3c3e7228 */ /* 0x000fd00000000000 */
[----:B--2---:R-:W-:Y:S02]  /*5b80*/  DFMA R28, R62, R66, R28 ;  /* 0x000000423e1c722b */ /* 0x004fe4000000001c */
[----:B------:R-:W-:-:S06]  /*5b90*/  @!P2 DMUL R66, RZ, R68 ;  /* 0x00000044ff42a228 */ /* 0x000fcc0000000000 */
        /* <DEDUP_REMOVED lines=8> */
[----:B------:R-:W-:Y:S02]  /*5c20*/  FSEL R31, R29, R61, !P0 ;  /* 0x0000003d1d1f7208 */ /* 0x000fe40004000000 */
[----:B------:R-:W-:-:S04]  /*5c30*/  LOP3.LUT P0, RZ, R64, 0x2, RZ, 0xc0, !PT ;  /* 0x0000000240ff7812 */ /* 0x000fc8000780c0ff */
[----:B------:R-:W-:-:S10]  /*5c40*/  DADD R28, RZ, -R30 ;  /* 0x00000000ff1c7229 */ /* 0x000fd4000000081e */
[----:B------:R-:W-:Y:S02]  /*5c50*/  FSEL R60, R30, R28, !P0 ;  /* 0x0000001c1e3c7208 */ /* 0x000fe40004000000 */
[----:B------:R-:W-:-:S06]  /*5c60*/  FSEL R61, R31, R29, !P0 ;  /* 0x0000001d1f3d7208 */ /* 0x000fcc0004000000 */
[-C--:B------:R-:W-:Y:S02]  /*5c70*/  DMUL R64, R54, R60.reuse ;  /* 0x0000003c36407228 */ /* 0x080fe40000000000 */
[-C--:B------:R-:W-:Y:S02]  /*5c80*/  DMUL R62, R56, R60.reuse ;  /* 0x0000003c383e7228 */ /* 0x080fe40000000000 */
[----:B------:R-:W-:Y:S01]  /*5c90*/  DMUL R60, R58, R60 ;  /* 0x0000003c3a3c7228 */ /* 0x000fe20000000000 */
[----:B------:R-:W-:Y:S10]  /*5ca0*/  @!P2 BRA `(.L_x_106) ;  /* 0x00000000005ca947 */ /* 0x000ff40003800000 */
[----:B------:R-:W-:Y:S01]  /*5cb0*/  UMOV UR4, 0x6dc9c883 ;  /* 0x6dc9c88300047882 */ /* 0x000fe20000000000 */
[----:B------:R-:W-:Y:S01]  /*5cc0*/  UMOV UR5, 0x3fe45f30 ;  /* 0x3fe45f3000057882 */ /* 0x000fe20000000000 */
[C---:B------:R-:W-:Y:S02]  /*5cd0*/  DSETP.GE.AND P0, PT, |R68|.reuse, 2.14748364800000000000e+09, PT ;  /* 0x41e000004400742a */ /* 0x040fe40003f06200 */
        /* <DEDUP_REMOVED lines=17> */
[----:B------:R-:W-:Y:S01]  /*5df0*/  IMAD.MOV.U32 R70, RZ, RZ, R28 ;  /* 0x000000ffff467224 */ /* 0x000fe200078e001c */
[----:B------:R-:W-:Y:S01]  /*5e00*/  MOV R67, R35 ;  /* 0x0000002300437202 */ /* 0x000fe20000000f00 */
[----:B------:R-:W-:-:S07]  /*5e10*/  IMAD.MOV.U32 R66, RZ, RZ, R34 ;  /* 0x000000ffff427224 */ /* 0x000fce00078e0022 */
.L_x_106:
[----:B------:R-:W-:Y:S05]  /*5e20*/  BSYNC.RECONVERGENT B0 ;  /* 0x0000000000007941 */ /* 0x000fea0003800200 */
.L_x_105:
[----:B------:R-:W1:Y:S01]  /*5e30*/  MUFU.RSQ64H R31, R53 ;  /* 0x00000035001f7308 */ /* 0x000e620000001c00 */
[----:B------:R-:W-:Y:S01]  /*5e40*/  VIADD R30, R53, 0xfcb00000 ;  /* 0xfcb00000351e7836 */ /* 0x000fe20000000000 */
[----:B------:R-:W-:Y:S01]  /*5e50*/  BSSY.RECONVERGENT B2, `(.L_x_107) ;  /* 0x0000017000027945 */ /* 0x000fe20003800200 */
[----:B------:R-:W-:Y:S02]  /*5e60*/  IMAD.MOV.U32 R32, RZ, RZ, 0x0 ;  /* 0x00000000ff207424 */ /* 0x000fe400078e00ff */
[----:B------:R-:W-:Y:S01]  /*5e70*/  IMAD.MOV.U32 R33, RZ, RZ, 0x3fd80000 ;  /* 0x3fd80000ff217424 */ /* 0x000fe200078e00ff */
[----:B------:R-:W-:Y:S01]  /*5e80*/  ISETP.GE.U32.AND P0, PT, R30, 0x7ca00000, PT ;  /* 0x7ca000001e00780c */ /* 0x000fe20003f06070 */
[----:B-1----:R-:W-:-:S08]  /*5e90*/  DMUL R28, R30, R30 ;  /* 0x0000001e1e1c7228 */ /* 0x002fd00000000000 */
[----:B------:R-:W-:-:S08]  /*5ea0*/  DFMA R28, -R28, R52, 1 ;  /* 0x3ff000001c1c742b */ /* 0x000fd00000000134 */
        /* <DEDUP_REMOVED lines=13> */
[----:B------:R-:W-:-:S07]  /*5f80*/  IMAD.MOV.U32 R31, RZ, RZ, R53 ;  /* 0x000000ffff1f7224 */ /* 0x000fce00078e0035 */
[----:B0-----:R-:W-:Y:S05]  /*5f90*/  CALL.REL.NOINC `($__internal_2_$__cuda_sm20_dsqrt_rn_f64_mediumpath_v1) ;  /* 0x0000002000447944 */ /* 0x001fea0003c00000 */
[----:B------:R-:W-:Y:S02]  /*5fa0*/  IMAD.MOV.U32 R68, RZ, RZ, R30 ;  /* 0x000000ffff447224 */ /* 0x000fe400078e001e */
[----:B------:R-:W-:-:S07]  /*5fb0*/  IMAD.MOV.U32 R69, RZ, RZ, R29 ;  /* 0x000000ffff457224 */ /* 0x000fce00078e001d */
.L_x_108:
[----:B------:R-:W-:Y:S05]  /*5fc0*/  BSYNC.RECONVERGENT B2 ;  /* 0x0000000000027941 */ /* 0x000fea0003800200 */
.L_x_107:
[----:B------:R-:W1:Y:S01]  /*5fd0*/  LDCU.64 UR4, c[0x4][0x8] ;  /* 0x01000100ff0477ac */ /* 0x000e620008000a00 */
[----:B------:R-:W-:-:S04]  /*5fe0*/  SHF.L.U32 R28, R70, 0x6, RZ ;  /* 0x00000006461c7819 */ /* 0x000fc800000006ff */
[----:B------:R-:W-:-:S04]  /*5ff0*/  LOP3.LUT R28, R28, 0x40, RZ, 0xc0, !PT ;  /* 0x000000401c1c7812 */ /* 0x000fc800078ec0ff */
[----:B-1----:R-:W-:-:S05]  /*6000*/  IADD3 R76, P0, PT, R28, UR4, RZ ;  /* 0x000000041c4c7c10 */ /* 0x002fca000ff1e0ff */
        /* <DEDUP_REMOVED lines=10> */
[----:B------:R-:W-:-:S02]  /*60b0*/  DADD R52, -R52, 1 ;  /* 0x3ff0000034347429 */ /* 0x000fc40000000100 */
[----:B------:R-:W-:Y:S02]  /*60c0*/  FSEL R74, R74, -8.06006814911005101289e+34, !P0 ;  /* 0xf9785eba4a4a7808 */ /* 0x000fe40004000000 */
[----:B------:R-:W-:-:S06]  /*60d0*/  FSEL R75, -R71, 0.11223486810922622681, !P0 ;  /* 0x3de5db65474b7808 */ /* 0x000fcc0004000100 */
[----:B--2---:R-:W-:-:S08]  /*60e0*/  DFMA R28, R72, R74, R28 ;  /* 0x0000004a481c722b */ /* 0x004fd0000000001c */
[----:B------:R-:W-:Y:S01]  /*60f0*/  DFMA R28, R72, R28, R30 ;  /* 0x0000001c481c722b */ /* 0x000fe2000000001e */
[----:B------:R-:W1:Y:S01]  /*6100*/  MUFU.RSQ64H R31, R53 ;  /* 0x00000035001f7308 */ /* 0x000e620000001c00 */
[----:B------:R-:W-:-:S06]  /*6110*/  VIADD R30, R53, 0xfcb00000 ;  /* 0xfcb00000351e7836 */ /* 0x000fcc0000000000 */
[----:B---3--:R-:W-:-:S08]  /*6120*/  DFMA R28, R72, R28, R32 ;  /* 0x0000001c481c722b */ /* 0x008fd00000000020 */
[----:B------:R-:W-:Y:S02]  /*6130*/  DFMA R28, R72, R28, R34 ;  /* 0x0000001c481c722b */ /* 0x000fe40000000022 */
[----:B------:R-:W-:-:S06]  /*6140*/  DMUL R34, R48, R56 ;  /* 0x0000003830227228 */ /* 0x000fcc0000000000 */
[----:B----4-:R-:W-:-:S08]  /*6150*/  DFMA R28, R72, R28, R36 ;  /* 0x0000001c481c722b */ /* 0x010fd00000000024 */
[----:B------:R-:W-:Y:S02]  /*6160*/  DFMA R28, R72, R28, R38 ;  /* 0x0000001c481c722b */ /* 0x000fe40000000026 */
[----:B-1----:R-:W-:-:S06]  /*6170*/  DMUL R38, R30, R30 ;  /* 0x0000001e1e267228 */ /* 0x002fcc0000000000 */
[----:B------:R-:W-:Y:S02]  /*6180*/  DFMA R66, R28, R66, R66 ;  /* 0x000000421c42722b */ /* 0x000fe40000000042 */
[----:B------:R-:W-:Y:S02]  /*6190*/  DFMA R28, R72, R28, 1 ;  /* 0x3ff00000481c742b */ /* 0x000fe4000000001c */
[----:B------:R-:W-:-:S08]  /*61a0*/  DFMA R38, R52, -R38, 1 ;  /* 0x3ff000003426742b */ /* 0x000fd00000000826 */
[----:B------:R-:W-:Y:S02]  /*61b0*/  FSEL R32, R28, R66, !P0 ;  /* 0x000000421c207208 */ /* 0x000fe40004000000 */
[----:B------:R-:W-:Y:S01]  /*61c0*/  FSEL R33, R29, R67, !P0 ;  /* 0x000000431d217208 */ /* 0x000fe20004000000 */
[-C--:B------:R-:W-:Y:S01]  /*61d0*/  DFMA R28, R46, R58.reuse, -R34 ;  /* 0x0000003a2e1c722b */ /* 0x080fe20000000822 */
[----:B------:R-:W-:Y:S01]  /*61e0*/  LOP3.LUT P0, RZ, R70, 0x2, RZ, 0xc0, !PT ;  /* 0x0000000246ff7812 */ /* 0x000fe2000780c0ff */
[----:B------:R-:W-:Y:S01]  /*61f0*/  DMUL R34, R44, R58 ;  /* 0x0000003a2c227228 */ /* 0x000fe20000000000 */
[----:B------:R-:W-:Y:S01]  /*6200*/  IMAD.MOV.U32 R58, RZ, RZ, 0x0 ;  /* 0x00000000ff3a7424 */ /* 0x000fe200078e00ff */
[----:B------:R-:W-:Y:S01]  /*6210*/  MOV R59, 0x3fd80000 ;  /* 0x3fd80000003b7802 */ /* 0x000fe20000000f00 */
[----:B------:R-:W-:-:S05]  /*6220*/  DADD R36, RZ, -R32 ;  /* 0x00000000ff247229 */ /* 0x000fca0000000820 */
[----:B------:R-:W-:Y:S02]  /*6230*/  DFMA R34, R48, R54, -R34 ;  /* 0x000000363022722b */ /* 0x000fe40000000822 */
[----:B------:R-:W-:Y:S02]  /*6240*/  DFMA R58, R38, R58, 0.5 ;  /* 0x3fe00000263a742b */ /* 0x000fe4000000003a */
[----:B------:R-:W-:Y:S02]  /*6250*/  DMUL R54, R46, R54 ;  /* 0x000000362e367228 */ /* 0x000fe40000000000 */
[----:B------:R-:W-:Y:S01]  /*6260*/  DMUL R38, R30, R38 ;  /* 0x000000261e267228 */ /* 0x000fe20000000000 */
[----:B------:R-:W-:Y:S02]  /*6270*/  FSEL R32, R32, R36, !P0 ;  /* 0x0000002420207208 */ /* 0x000fe40004000000 */
[----:B------:R-:W-:Y:S02]  /*6280*/  FSEL R33, R33, R37, !P0 ;  /* 0x0000002521217208 */ /* 0x000fe40004000000 */
[----:B------:R-:W-:Y:S01]  /*6290*/  ISETP.GE.U32.AND P0, PT, R30, 0x7ca00000, PT ;  /* 0x7ca000001e00780c */ /* 0x000fe20003f06070 */
[----:B------:R-:W-:-:S02]  /*62a0*/  DFMA R54, R44, R56, -R54 ;  /* 0x000000382c36722b */ /* 0x000fc40000000836 */
[----:B------:R-:W-:Y:S02]  /*62b0*/  DFMA R36, R58, R38, R30 ;  /* 0x000000263a24722b */ /* 0x000fe4000000001e */
[C---:B------:R-:W-:Y:S01]  /*62c0*/  DMUL R38, R32.reuse, R28 ;  /* 0x0000001c20267228 */ /* 0x040fe20000000000 */
[----:B------:R-:W-:Y:S01]  /*62d0*/  CS2R R58, SRZ ;  /* 0x00000000003a7805 */ /* 0x000fe2000001ff00 */
[C---:B------:R-:W-:Y:S02]  /*62e0*/  DMUL R34, R32.reuse, R34 ;  /* 0x0000002220227228 */ /* 0x040fe40000000000 */
[----:B------:R-:W-:Y:S02]  /*62f0*/  DMUL R54, R32, R54 ;  /* 0x0000003620367228 */ /* 0x000fe40000000000 */
[----:B------:R-:W-:Y:S02]  /*6300*/  DMUL R28, R52, R36 ;  /* 0x00000024341c7228 */ /* 0x000fe40000000000 */
[----:B------:R-:W-:-:S02]  /*6310*/  DMUL R38, R38, R68 ;  /* 0x0000004426267228 */ /* 0x000fc40000000000 */
[-C--:B------:R-:W-:Y:S02]  /*6320*/  DMUL R56, R34, R68.reuse ;  /* 0x0000004422387228 */ /* 0x080fe40000000000 */
[----:B------:R-:W-:Y:S01]  /*6330*/  DMUL R54, R54, R68 ;  /* 0x0000004436367228 */ /* 0x000fe20000000000 */
[----:B------:R-:W-:Y:S01]  /*6340*/  VIADD R35, R37, 0xfff00000 ;  /* 0xfff0000025237836 */ /* 0x000fe20000000000 */
[----:B------:R-:W-:Y:S01]  /*6350*/  DFMA R32, R28, -R28, R52 ;  /* 0x8000001c1c20722b */ /* 0x000fe20000000034 */
[----:B------:R-:W-:Y:S01]  /*6360*/  IMAD.MOV.U32 R34, RZ, RZ, R36 ;  /* 0x000000ffff227224 */ /* 0x000fe200078e0024 */
[-C--:B------:R-:W-:Y:S02]  /*6370*/  DFMA R64, R64, R68.reuse, R38 ;  /* 0x000000444040722b */ /* 0x080fe40000000026 */
[-C--:B------:R-:W-:Y:S02]  /*6380*/  DFMA R62, R62, R68.reuse, R56 ;  /* 0x000000443e3e722b */ /* 0x080fe40000000038 */
[----:B------:R-:W-:-:S02]  /*6390*/  DFMA R60, R60, R68, R54 ;  /* 0x000000443c3c722b */ /* 0x000fc40000000036 */
        /* <DEDUP_REMOVED lines=8> */
[----:B------:R-:W-:Y:S02]  /*6420*/  IMAD.MOV.U32 R38, RZ, RZ, R30 ;  /* 0x000000ffff267224 */ /* 0x000fe400078e001e */
[----:B------:R-:W-:-:S07]  /*6430*/  IMAD.MOV.U32 R39, RZ, RZ, R29 ;  /* 0x000000ffff277224 */ /* 0x000fce00078e001d */
.L_x_110:
[----:B------:R-:W-:Y:S05]  /*6440*/  BSYNC.RECONVERGENT B2 ;  /* 0x0000000000027941 */ /* 0x000fea0003800200 */
.L_x_109:
[-C--:B------:R-:W-:Y:S01]  /*6450*/  DFMA R46, R46, R38.reuse, R62 ;  /* 0x000000262e2e722b */ /* 0x080fe2000000003e */
[----:B------:R-:W-:Y:S01]  /*6460*/  IMAD.MOV.U32 R32, RZ, RZ, 0x0 ;  /* 0x00000000ff207424 */ /* 0x000fe200078e00ff */
[-C--:B------:R-:W-:Y:S01]  /*6470*/  DFMA R44, R44, R38.reuse, R64 ;  /* 0x000000262c2c722b */ /* 0x080fe20000000040 */
[----:B------:R-:W-:Y:S01]  /*6480*/  IMAD.MOV.U32 R33, RZ, RZ, 0x3fd80000 ;  /* 0x3fd80000ff217424 */ /* 0x000fe200078e00ff */
[----:B------:R-:W-:Y:S01]  /*6490*/  DFMA R48, R48, R38, R60 ;  /* 0x000000263030722b */ /* 0x000fe2000000003c */
[----:B------:R-:W-:Y:S03]  /*64a0*/  BSSY.RECONVERGENT B2, `(.L_x_111) ;  /* 0x000001a000027945 */ /* 0x000fe60003800200 */
        /* <DEDUP_REMOVED lines=22> */
[----:B------:R-:W-:-:S07]  /*6610*/  IMAD.MOV.U32 R33, RZ, RZ, R53 ;  /* 0x000000ffff217224 */ /* 0x000fce00078e0035 */
[----:B0-----:R-:W-:Y:S05]  /*6620*/  CALL.REL.NOINC `($__internal_2_$__cuda_sm20_dsqrt_rn_f64_mediumpath_v1) ;  /* 0x0000001800a07944 */ /* 0x001fea0003c00000 */
[----:B------:R-:W-:-:S07]  /*6630*/  IMAD.MOV.U32 R28, RZ, RZ, R30 ;  /* 0x000000ffff1c7224 */ /* 0x000fce00078e001e */
.L_x_112:
[----:B------:R-:W-:Y:S05]  /*6640*/  BSYNC.RECONVERGENT B2 ;  /* 0x0000000000027941 */ /* 0x000fea0003800200 */
.L_x_111:
        /* <DEDUP_REMOVED lines=16> */
.L_x_114:
[----:B------:R-:W-:Y:S05]  /*6750*/  BSYNC.RECONVERGENT B2 ;  /* 0x0000000000027941 */ /* 0x000fea0003800200 */
.L_x_113:
[----:B------:R-:W1:Y:S01]  /*6760*/  LDCU UR6, c[0x0][0x3c0] ;  /* 0x00007800ff0677ac */ /* 0x000e620008000800 */
[----:B------:R-:W2:Y:S01]  /*6770*/  LDCU.64 UR4, c[0x0][0x3a8] ;  /* 0x00007500ff0477ac */ /* 0x000ea20008000a00 */
[----:B------:R-:W3:Y:S01]  /*6780*/  LDCU.128 UR12, c[0x0][0x3b0] ;  /* 0x00007600ff0c77ac */ /* 0x000ee20008000c00 */
[----:B-1----:R-:W1:Y:S01]  /*6790*/  I2F.U32.RP R38, UR6 ;  /* 0x0000000600267d06 */ /* 0x002e620008209000 */
[----:B------:R-:W-:Y:S01]  /*67a0*/  ISETP.NE.U32.AND P1, PT, RZ, UR6, PT ;  /* 0x00000006ff007c0c */ /* 0x000fe2000bf25070 */
[----:B--2---:R-:W-:Y:S02]  /*67b0*/  DADD R28, R12, -UR4 ;  /* 0x800000040c1c7e29 */ /* 0x004fe40008000000 */
[----:B---3--:R-:W-:-:S06]  /*67c0*/  DADD R32, R10, -UR12 ;  /* 0x8000000c0a207e29 */ /* 0x008fcc0008000000 */
[----:B0-----:R-:W-:Y:S02]  /*67d0*/  DMUL R34, R6, R28 ;  /* 0x0000001c06227228 */ /* 0x001fe40000000000 */
[----:B------:R-:W-:Y:S01]  /*67e0*/  DADD R28, R8, -UR14 ;  /* 0x8000000e081c7e29 */ /* 0x000fe20008000000 */
[----:B-1----:R-:W0:Y:S01]  /*67f0*/  MUFU.RCP R38, R38 ;  /* 0x0000002600267308 */ /* 0x002e220000001000 */
[----:B------:R-:W-:-:S06]  /*6800*/  DMUL R32, R6, R32 ;  /* 0x0000002006207228 */ /* 0x000fcc0000000000 */
[----:B------:R-:W-:Y:S01]  /*6810*/  DMUL R36, R6, R28 ;  /* 0x0000001c06247228 */ /* 0x000fe20000000000 */
[----:B------:R-:W1:Y:S08]  /*6820*/  F2I.F64.TRUNC R34, R34 ;  /* 0x0000002200227311 */ /* 0x000e70000030d100 */
[----:B------:R-:W2:Y:S01]  /*6830*/  F2I.F64.TRUNC R32, R32 ;  /* 0x0000002000207311 */ /* 0x000ea2000030d100 */
[----:B0-----:R-:W-:-:S02]  /*6840*/  IADD3 R28, PT, PT, R38, 0xffffffe, RZ ;  /* 0x0ffffffe261c7810 */ /* 0x001fc40007ffe0ff */
[----:B-1----:R-:W-:-:S05]  /*6850*/  IABS R34, R34 ;  /* 0x0000002200227213 */ /* 0x002fca0000000000 */
[----:B------:R0:W1:Y:S01]  /*6860*/  F2I.F64.TRUNC R36, R36 ;  /* 0x0000002400247311 */ /* 0x000062000030d100 */
[----:B--2---:R-:W-:-:S07]  /*6870*/  IABS R35, R32 ;  /* 0x0000002000237213 */ /* 0x004fce0000000000 */
[----:B------:R2:W3:Y:S01]  /*6880*/  F2I.FTZ.U32.TRUNC.NTZ R29, R28 ;  /* 0x0000001c001d7305 */ /* 0x0004e2000021f000 */
[----:B------:R-:W-:Y:S02]  /*6890*/  IMAD R32, R34, 0x466f45d, RZ ;  /* 0x0466f45d22207824 */ /* 0x000fe400078e02ff */
[----:B0-----:R-:W-:Y:S02]  /*68a0*/  IMAD.MOV.U32 R37, RZ, RZ, 0x1 ;  /* 0x00000001ff257424 */ /* 0x001fe400078e00ff */
[----:B------:R-:W-:Y:S01]  /*68b0*/  IMAD R33, R35, 0x127409f, RZ ;  /* 0x0127409f23217824 */ /* 0x000fe200078e02ff */
[----:B-1----:R-:W-:Y:S01]  /*68c0*/  IABS R38, R36 ;  /* 0x0000002400267213 */ /* 0x002fe20000000000 */
[----:B--2---:R-:W-:-:S04]  /*68d0*/  IMAD.MOV.U32 R28, RZ, RZ, RZ ;  /* 0x000000ffff1c7224 */ /* 0x004fc800078e00ff */
[----:B------:R-:W-:Y:S02]  /*68e0*/  IMAD R34, R38, 0x4f9ffb7, RZ ;  /* 0x04f9ffb726227824 */ /* 0x000fe400078e02ff */
[----:B---3--:R-:W-:-:S03]  /*68f0*/  IMAD.MOV R39, RZ, RZ, -R29 ;  /* 0x000000ffff277224 */ /* 0x008fc600078e0a1d */
[----:B------:R-:W-:Y:S01]  /*6900*/  LOP3.LUT R32, R34, R32, R33, 0x96, !PT ;  /* 0x0000002022207212 */ /* 0x000fe200078e9621 */
[----:B------:R-:W-:-:S04]  /*6910*/  IMAD R35, R39, UR6, RZ ;  /* 0x0000000627237c24 */ /* 0x000fc8000f8e02ff */
[----:B------:R-:W-:-:S06]  /*6920*/  IMAD.HI.U32 R29, R29, R35, R28 ;  /* 0x000000231d1d7227 */ /* 0x000fcc00078e001c */
[----:B------:R-:W-:-:S04]  /*6930*/  IMAD.HI.U32 R29, R29, R32, RZ ;  /* 0x000000201d1d7227 */ /* 0x000fc800078e00ff */
[----:B------:R-:W-:-:S04]  /*6940*/  IMAD.MOV R29, RZ, RZ, -R29 ;  /* 0x000000ffff1d7224 */ /* 0x000fc800078e0a1d */
[----:B------:R-:W-:Y:S02]  /*6950*/  IMAD R35, R29, UR6, R32 ;  /* 0x000000061d237c24 */ /* 0x000fe4000f8e0220 */
[----:B------:R-:W0:Y:S03]  /*6960*/  LDC.64 R28, c[0x0][0x388] ;  /* 0x0000e200ff1c7b82 */ /* 0x000e260000000a00 */
[----:B------:R-:W-:-:S05]  /*6970*/  ISETP.GE.U32.AND P0, PT, R35, UR6, PT ;  /* 0x0000000623007c0c */ /* 0x000fca000bf06070 */
[----:B------:R-:W1:Y:S08]  /*6980*/  LDC.64 R32, c[0x0][0x390] ;  /* 0x0000e400ff207b82 */ /* 0x000e700000000a00 */
[----:B------:R-:W-:-:S05]  /*6990*/  @P0 VIADD R35, R35, -UR6 ;  /* 0x8000000623230c36 */ /* 0x000fca0008000000 */
[----:B------:R-:W-:-:S13]  /*69a0*/  ISETP.GE.U32.AND P0, PT, R35, UR6, PT ;  /* 0x0000000623007c0c */ /* 0x000fda000bf06070 */
[----:B------:R-:W-:Y:S02]  /*69b0*/  @P0 IADD3 R35, PT, PT, R35, -UR6, RZ ;  /* 0x8000000623230c10 */ /* 0x000fe4000fffe0ff */
[----:B------:R-:W-:Y:S02]  /*69c0*/  ISETP.GE.AND P0, PT, R5, 0x1, PT ;  /* 0x000000010500780c */ /* 0x000fe40003f06270 */
[----:B------:R-:W-:-:S05]  /*69d0*/  @!P1 LOP3.LUT R35, RZ, UR6, RZ, 0x33, !PT ;  /* 0x00000006ff239c12 */ /* 0x000fca000f8e33ff */
[----:B0-----:R-:W-:-:S04]  /*69e0*/  IMAD.WIDE.U32 R28, R35, 0x50, R28 ;  /* 0x00000050231c7825 */ /* 0x001fc800078e001c */
[----:B-1----:R-:W-:Y:S01]  /*69f0*/  IMAD.WIDE.U32 R32, R35, 0x4, R32 ;  /* 0x0000000423207825 */ /* 0x002fe200078e0020 */
[----:B------:R0:W-:Y:S01]  /*6a00*/  STG.E.64 desc[UR8][R28.64+0x38], R40 ;  /* 0x000038281c007986 */ /* 0x0001e2000c101b08 */
[----:B------:R-:W-:Y:S01]  /*6a10*/  BSSY.RECONVERGENT B2, `(.L_x_115) ;  /* 0x000004b000027945 */ /* 0x000fe20003800200 */
[-C--:B------:R-:W-:Y:S02]  /*6a20*/  DMUL R52, R44, R30.reuse ;  /* 0x0000001e2c347228 */ /* 0x080fe40000000000 */
[----:B------:R0:W-:Y:S01]  /*6a30*/  STG.E.64 desc[UR8][R28.64+0x40], R26 ;  /* 0x0000401a1c007986 */ /* 0x0001e2000c101b08 */
[----:B------:R-:W-:-:S03]  /*6a40*/  DMUL R56, R46, R30 ;  /* 0x0000001e2e387228 */ /* 0x000fc60000000000 */
[----:B------:R0:W-:Y:S01]  /*6a50*/  STG.E.64 desc[UR8][R28.64+0x48], R42 ;  /* 0x0000482a1c007986 */ /* 0x0001e2000c101b08 */
[----:B------:R-:W-:-:S03]  /*6a60*/  DMUL R54, R48, R30 ;  /* 0x0000001e30367228 */ /* 0x000fc60000000000 */
[----:B------:R0:W-:Y:S04]  /*6a70*/  STG.E desc[UR8][R28.64], R35 ;  /* 0x000000231c007986 */ /* 0x0001e8000c101908 */
[----:B------:R0:W-:Y:S04]  /*6a80*/  STG.E.64 desc[UR8][R28.64+0x8], R12 ;  /* 0x0000080c1c007986 */ /* 0x0001e8000c101b08 */
[----:B------:R0:W-:Y:S04]  /*6a90*/  STG.E.64 desc[UR8][R28.64+0x10], R10 ;  /* 0x0000100a1c007986 */ /* 0x0001e8000c101b08 */
[----:B------:R0:W-:Y:S04]  /*6aa0*/  STG.E.64 desc[UR8][R28.64+0x18], R8 ;  /* 0x000018081c007986 */ /* 0x0001e8000c101b08 */
[----:B------:R0:W-:Y:S04]  /*6ab0*/  STG.E.64 desc[UR8][R28.64+0x20], R14 ;  /* 0x0000200e1c007986 */ /* 0x0001e8000c101b08 */
[----:B------:R0:W-:Y:S04]  /*6ac0*/  STG.E.64 desc[UR8][R28.64+0x28], R16 ;  /* 0x000028101c007986 */ /* 0x0001e8000c101b08 */
[----:B------:R0:W-:Y:S04]  /*6ad0*/  STG.E.64 desc[UR8][R28.64+0x30], R18 ;  /* 0x000030121c007986 */ /* 0x0001e8000c101b08 */
[----:B------:R0:W-:Y:S01]  /*6ae0*/  REDG.E.ADD.STRONG.GPU desc[UR8][R32.64], R37 ;  /* 0x000000252000798e */ /* 0x0001e2000c12e108 */
[----:B------:R-:W-:Y:S05]  /*6af0*/  @!P0 BRA `(.L_x_116) ;  /* 0x0000000000f08947 */ /* 0x000fea0003800000 */
[----:B------:R-:W0:Y:S01]  /*6b00*/  LDG.E R50, desc[UR8][R50.64+0x8] ;  /* 0x0000080832327981 */ /* 0x000e22000c1e1900 */
[----:B------:R-:W-:Y:S01]  /*6b10*/  BSSY.RECONVERGENT B3, `(.L_x_117) ;  /* 0x0000011000037945 */ /* 0x000fe20003800200 */
[----:B0-----:R-:W0:Y:S08]  /*6b20*/  I2F.F64 R32, R50 ;  /* 0x0000003200207312 */ /* 0x001e300000201c00 */
        /* <DEDUP_REMOVED lines=15> */
.L_x_118:
[----:B------:R-:W-:Y:S05]  /*6c20*/  BSYNC.RECONVERGENT B3 ;  /* 0x0000000000037941 */ /* 0x000fea0003800200 */
.L_x_117:
[-C--:B------:R-:W-:Y:S01]  /*6c30*/  IABS R33, R50.reuse ;  /* 0x0000003200217213 */ /* 0x080fe20000000000 */
[----:B------:R-:W-:Y:S01]  /*6c40*/  IMAD.MOV.U32 R29, RZ, RZ, R5 ;  /* 0x000000ffff1d7224 */ /* 0x000fe200078e0005 */
[----:B------:R-:W-:Y:S02]  /*6c50*/  ISETP.NE.AND P0, PT, R50, RZ, PT ;  /* 0x000000ff3200720c */ /* 0x000fe40003f05270 */
[----:B------:R-:W-:Y:S01]  /*6c60*/  CS2R R58, SRZ ;  /* 0x00000000003a7805 */ /* 0x000fe2000001ff00 */
        /* <DEDUP_REMOVED lines=9> */
[----:B------:R-:W-:-:S03]  /*6d00*/  MOV R26, R30 ;  /* 0x0000001e001a7202 */ /* 0x000fc60000000f00 */
[----:B------:R-:W-:-:S07]  /*6d10*/  IMAD.MOV.U32 R27, RZ, RZ, R31 ;  /* 0x000000ffff1b7224 */ /* 0x000fce00078e001f */
.L_x_119:
        /* <DEDUP_REMOVED lines=12> */
[----:B------:R-:W-:-:S06]  /*6de0*/  @P1 IADD3 R28, PT, PT, R28, 0x1, RZ ;  /* 0x000000011c1c1810 */ /* 0x000fcc0007ffe0ff */
[----:B------:R-:W-:-:S05]  /*6df0*/  @!P3 IMAD.MOV R28, RZ, RZ, -R28 ;  /* 0x000000ffff1cb224 */ /* 0x000fca00078e0a1c */
[----:B------:R-:W-:-:S05]  /*6e00*/  SEL R32, R37, R28, !P0 ;  /* 0x0000001c25207207 */ /* 0x000fca0004000000 */
[----:B------:R-:W-:-:S04]  /*6e10*/  IMAD.MOV R28, RZ, RZ, -R32 ;  /* 0x000000ffff1c7224 */ /* 0x000fc800078e0a20 */
        /* <DEDUP_REMOVED lines=10> */
.L_x_116:
[----:B------:R-:W-:Y:S05]  /*6ec0*/  BSYNC.RECONVERGENT B2 ;  /* 0x0000000000027941 */ /* 0x000fea0003800200 */
.L_x_115:
[----:B------:R-:W-:-:S14]  /*6ed0*/  DSETP.GEU.AND P0, PT, R58, R2, PT ;  /* 0x000000023a00722a */ /* 0x000fdc0003f0e000 */
[----:B------:R-:W-:Y:S05]  /*6ee0*/  @P0 EXIT ;  /* 0x000000000000094d */ /* 0x000fea0003800000 */
[----:B0-----:R-:W0:Y:S01]  /*6ef0*/  MUFU.RCP64H R27, R3 ;  /* 0x00000003001b7308 */ /* 0x001e220000001800 */
[----:B------:R-:W-:Y:S01]  /*6f00*/  IADD3 R26, PT, PT, R3, 0x300402, RZ ;  /* 0x00300402031a7810 */ /* 0x000fe20007ffe0ff */
[----:B------:R-:W-:Y:S01]  /*6f10*/  BSSY.RECONVERGENT B2, `(.L_x_120) ;  /* 0x0000012000027945 */ /* 0x000fe20003800200 */
[----:B------:R-:W-:Y:S02]  /*6f20*/  DMUL R14, R14, R20 ;  /* 0x000000140e0e7228 */ /* 0x000fe40000000000 */
[----:B------:R-:W-:Y:S01]  /*6f30*/  FSETP.GEU.AND P0, PT, |R26|, 5.8789094863358348022e-39, PT ;  /* 0x004004021a00780b */ /* 0x000fe20003f0e200 */
[----:B------:R-:W-:Y:S02]  /*6f40*/  DMUL R16, R16, R22 ;  /* 0x0000001610107228 */ /* 0x000fe40000000000 */
[----:B------:R-:W-:Y:S02]  /*6f50*/  DMUL R18, R18, R24 ;  /* 0x0000001812127228 */ /* 0x000fe40000000000 */
        /* <DEDUP_REMOVED lines=11> */
[----:B------:R-:W-:Y:S05]  /*7010*/  CALL.REL.NOINC `($__internal_1_$__cuda_sm20_dblrcp_rn_slowpath_v3) ;  /* 0x0000000c007c7944 */ /* 0x000fea0003c00000 */
[----:B------:R-:W-:-:S07]  /*7020*/  IMAD.MOV.U32 R31, RZ, RZ, R29 ;  /* 0x000000ffff1f7224 */ /* 0x000fce00078e001d */
.L_x_121:
[----:B------:R-:W-:Y:S05]  /*7030*/  BSYNC.RECONVERGENT B2 ;  /* 0x0000000000027941 */ /* 0x000fea0003800200 */
.L_x_120:
[-C--:B------:R-:W-:Y:S01]  /*7040*/  DMUL R14, R14, R30.reuse ;  /* 0x0000001e0e0e7228 */ /* 0x080fe20000000000 */
[----:B------:R-:W-:Y:S01]  /*7050*/  MOV R2, R4 ;  /* 0x0000000400027202 */ /* 0x000fe20000000f00 */
[-C--:B------:R-:W-:Y:S02]  /*7060*/  DMUL R16, R16, R30.reuse ;  /* 0x0000001e10107228 */ /* 0x080fe40000000000 */
[----:B------:R-:W-:Y:S01]  /*7070*/  DMUL R18, R18, R30 ;  /* 0x0000001e12127228 */ /* 0x000fe20000000000 */
[----:B------:R-:W-:Y:S10]  /*7080*/  BRA `(.L_x_122) ;  /* 0x0000000c00587947 */ /* 0x000ff40003800000 */
.L_x_85:
[----:B------:R-:W-:Y:S01]  /*7090*/  DMUL R2, R26, R46 ;  /* 0x0000002e1a027228 */ /* 0x000fe20000000000 */
[----:B------:R-:W-:Y:S01]  /*70a0*/  IMAD.MOV.U32 R24, RZ, RZ, 0x3fdc71c7 ;  /* 0x3fdc71c7ff187424 */ /* 0x000fe200078e00ff */
[----:B------:R-:W-:Y:S02]  /*70b0*/  DMUL R46, R46, R56 ;  /* 0x000000382e2e7228 */ /* 0x000fe40000000000 */
[----:B------:R-:W-:Y:S02]  /*70c0*/  DADD R20, R26, R26 ;  /* 0x000000001a147229 */ /* 0x000fe4000000001a */
[----:B------:R-:W-:Y:S02]  /*70d0*/  DADD R22, R42, R42 ;  /* 0x000000002a167229 */ /* 0x000fe4000000002a */
[----:B------:R-:W-:Y:S02]  /*70e0*/  DFMA R2, R40, R44, R2 ;  /* 0x0000002c2802722b */ /* 0x000fe40000000002 */
[----:B------:R-:W-:-:S02]  /*70f0*/  DFMA R46, R44, R52, R46 ;  /* 0x000000342c2e722b */ /* 0x000fc4000000002e */
[----:B------:R-:W-:-:S04]  /*7100*/  DFMA R56, R28, -R20, R56 ;  /* 0x800000141c38722b */ /* 0x000fc80000000038 */
[----:B------:R-:W-:Y:S02]  /*7110*/  DFMA R2, R42, R48, R2 ;  /* 0x000000302a02722b */ /* 0x000fe40000000002 */
[----:B------:R-:W-:Y:S02]  /*7120*/  DFMA R48, R48, R54, R46 ;  /* 0x000000363030722b */ /* 0x000fe4000000002e */
[----:B------:R-:W-:-:S04]  /*7130*/  DFMA R54, R28, -R22, R54 ;  /* 0x800000161c36722b */ /* 0x000fc80000000036 */
[----:B------:R-:W-:Y:S02]  /*7140*/  DSETP.GT.AND P0, PT, R2, RZ, PT ;  /* 0x000000ff0200722a */ /* 0x000fe40003f04000 */
[----:B------:R-:W-:Y:S02]  /*7150*/  DFMA R30, -R48, R48, 1 ;  /* 0x3ff00000301e742b */ /* 0x000fe40000000130 */
[----:B------:R-:W-:Y:S02]  /*7160*/  DADD R2, R40, R40 ;  /* 0x0000000028027229 */ /* 0x000fe40000000028 */
[----:B------:R-:W-:Y:S02]  /*7170*/  FSEL R25, R24, 2.03125, P0 ;  /* 0x4002000018197808 */ /* 0x000fe40000000000 */
[----:B------:R-:W-:-:S04]  /*7180*/  FSEL R24, RZ, 7.9997553885701790506e-22, !P0 ;  /* 0x1c71c71cff187808 */ /* 0x000fc80004000000 */
[----:B------:R-:W-:Y:S02]  /*7190*/  DFMA R52, R28, -R2, R52 ;  /* 0x800000021c34722b */ /* 0x000fe40000000034 */
[----:B------:R-:W-:Y:S01]  /*71a0*/  DFMA R30, R30, -R24, 1 ;  /* 0x3ff000001e1e742b */ /* 0x000fe20000000818 */
[----:B------:R-:W-:-:S07]  /*71b0*/  IMAD.MOV.U32 R2, RZ, RZ, R4 ;  /* 0x000000ffff027224 */ /* 0x000fce00078e0004 */
        /* <DEDUP_REMOVED lines=12> */
[----:B------:R-:W-:Y:S01]  /*7280*/  DFMA R44, R20, R2, R28 ;  /* 0x00000002142c722b */ /* 0x000fe2000000001c */
[----:B------:R-:W-:Y:S01]  /*7290*/  IMAD.MOV.U32 R3, RZ, RZ, 0x3fe55555 ;  /* 0x3fe55555ff037424 */ /* 0x000fe200078e00ff */
[----:B------:R-:W-:-:S04]  /*72a0*/  FSEL R2, RZ, 1.46601546874880000000e+13, !P0 ;  /* 0x55555555ff027808 */ /* 0x000fc80004000000 */
[----:B------:R-:W-:Y:S02]  /*72b0*/  FSEL R3, R3, 1.9375, P0 ;  /* 0x3ff8000003037808 */ /* 0x000fe40000000000 */
[----:B------:R-:W-:Y:S02]  /*72c0*/  DMUL R36, R30, R44 ;  /* 0x0000002c1e247228 */ /* 0x000fe40000000000 */
[----:B------:R-:W-:Y:S02]  /*72d0*/  VIADD R35, R45, 0xfff00000 ;  /* 0xfff000002d237836 */ /* 0x000fe40000000000 */
[----:B------:R-:W-:Y:S01]  /*72e0*/  IMAD.MOV.U32 R34, RZ, RZ, R44 ;  /* 0x000000ffff227224 */ /* 0x000fe200078e002c */
[C---:B------:R-:W-:Y:S02]  /*72f0*/  DMUL R22, R2.reuse, R50 ;  /* 0x0000003202167228 */ /* 0x040fe40000000000 */
[----:B------:R-:W-:Y:S02]  /*7300*/  DMUL R20, R2, R60 ;  /* 0x0000003c02147228 */ /* 0x000fe40000000000 */
[----:B------:R-:W-:-:S02]  /*7310*/  DFMA R46, R36, -R36, R30 ;  /* 0x80000024242e722b */ /* 0x000fc4000000001e */
[----:B------:R-:W-:-:S06]  /*7320*/  DMUL R24, R2, R58 ;  /* 0x0000003a02187228 */ /* 0x000fcc0000000000 */
        /* <DEDUP_REMOVED lines=10> */
[----:B------:R-:W-:Y:S01]  /*73d0*/  MOV R32, R30 ;  /* 0x0000001e00207202 */ /* 0x000fe20000000f00 */
[----:B------:R-:W-:-:S07]  /*73e0*/  IMAD.MOV.U32 R33, RZ, RZ, R29 ;  /* 0x000000ffff217224 */ /* 0x000fce00078e001d */
.L_x_124:
[----:B------:R-:W-:Y:S05]  /*73f0*/  BSYNC.RECONVERGENT B2 ;  /* 0x0000000000027941 */ /* 0x000fea0003800200 */
.L_x_123:
[----:B------:R-:W-:Y:S01]  /*7400*/  DFMA R32, R48, R2, R32 ;  /* 0x000000023020722b */ /* 0x000fe20000000020 */
[----:B------:R-:W-:Y:S07]  /*7410*/  BSSY.RECONVERGENT B2, `(.L_x_125) ;  /* 0x0000023000027945 */ /* 0x000fee0003800200 */
[----:B------:R-:W-:-:S10]  /*7420*/  DADD R2, -RZ, -R32 ;  /* 0x00000000ff027229 */ /* 0x000fd40000000920 */
[----:B------:R-:W-:Y:S02]  /*7430*/  FSEL R2, R32, R2, P0 ;  /* 0x0000000220027208 */ /* 0x000fe40000000000 */
[----:B------:R-:W-:-:S06]  /*7440*/  FSEL R3, R33, R3, P0 ;  /* 0x0000000321037208 */ /* 0x000fcc0000000000 */
[-C--:B------:R-:W-:Y:S02]  /*7450*/  DFMA R20, -R26, R2.reuse, R20 ;  /* 0x000000021a14722b */ /* 0x080fe40000000114 */
[-C--:B------:R-:W-:Y:S02]  /*7460*/  DFMA R22, -R40, R2.reuse, R22 ;  /* 0x000000022816722b */ /* 0x080fe40000000116 */
[----:B------:R-:W-:-:S04]  /*7470*/  DFMA R2, -R42, R2, R24 ;  /* 0x000000022a02722b */ /* 0x000fc80000000118 */
[----:B------:R-:W-:-:S08]  /*7480*/  DMUL R28, R20, R20 ;  /* 0x00000014141c7228 */ /* 0x000fd00000000000 */
[----:B------:R-:W-:-:S08]  /*7490*/  DFMA R28, R22, R22, R28 ;  /* 0x00000016161c722b */ /* 0x000fd0000000001c */
[----:B------:R-:W-:Y:S01]  /*74a0*/  DFMA R32, R2, R2, R28 ;  /* 0x000000020220722b */ /* 0x000fe2000000001c */
[----:B------:R-:W-:Y:S02]  /*74b0*/  IMAD.MOV.U32 R28, RZ, RZ, 0x0 ;  /* 0x00000000ff1c7424 */ /* 0x000fe400078e00ff */
[----:B------:R-:W-:-:S03]  /*74c0*/  IMAD.MOV.U32 R29, RZ, RZ, 0x3fd80000 ;  /* 0x3fd80000ff1d7424 */ /* 0x000fc600078e00ff */
        /* <DEDUP_REMOVED lines=23> */
.L_x_126:
[----:B------:R-:W-:Y:S05]  /*7640*/  BSYNC.RECONVERGENT B2 ;  /* 0x0000000000027941 */ /* 0x000fea0003800200 */
.L_x_125:
        /* <DEDUP_REMOVED lines=16> */
.L_x_128:
[----:B------:R-:W-:Y:S05]  /*7750*/  BSYNC.RECONVERGENT B2 ;  /* 0x0000000000027941 */ /* 0x000fea0003800200 */
.L_x_127:
[-C--:B------:R-:W-:Y:S01]  /*7760*/  DMUL R20, R20, R30.reuse ;  /* 0x0000001e14147228 */ /* 0x080fe20000000000 */
[----:B------:R-:W-:Y:S01]  /*7770*/  UMOV UR4, 0xeb851eb8 ;  /* 0xeb851eb800047882 */ /* 0x000fe20000000000 */
[-C--:B------:R-:W-:Y:S01]  /*7780*/  DMUL R22, R22, R30.reuse ;  /* 0x0000001e16167228 */ /* 0x080fe20000000000 */
[----:B------:R-:W-:Y:S01]  /*7790*/  UMOV UR5, 0x3feeb851 ;  /* 0x3feeb85100057882 */ /* 0x000fe20000000000 */
[----:B------:R-:W-:Y:S01]  /*77a0*/  DMUL R24, R2, R30 ;  /* 0x0000001e02187228 */ /* 0x000fe20000000000 */
[----:B------:R-:W1:Y:S01]  /*77b0*/  LDC.64 R28, c[0x0][0x398] ;  /* 0x0000e600ff1c7b82 */ /* 0x000e620000000a00 */
[----:B------:R-:W-:Y:S01]  /*77c0*/  @P0 DADD R48, -RZ, -R48 ;  /* 0x00000000ff300229 */ /* 0x000fe20000000930 */
[----:B------:R-:W-:Y:S01]  /*77d0*/  VIADD R39, R39, 0xffffffff ;  /* 0xffffffff27277836 */ /* 0x000fe20000000000 */
[----:B------:R-:W-:Y:S01]  /*77e0*/  @!P0 DMUL R26, R26, R20 ;  /* 0x000000141a1a8228 */ /* 0x000fe20000000000 */
[----:B------:R-:W-:Y:S07]  /*77f0*/  BSSY.RECONVERGENT B2, `(.L_x_129) ;  /* 0x000004c000027945 */ /* 0x000fee0003800200 */
[----:B------:R-:W-:-:S08]  /*7800*/  @!P0 DFMA R26, R40, R22, R26 ;  /* 0x00000016281a822b */ /* 0x000fd0000000001a */
[----:B------:R-:W-:Y:S01]  /*7810*/  @!P0 DFMA R48, R42, R24, R26 ;  /* 0x000000182a30822b */ /* 0x000fe2000000001a */
[----:B------:R-:W-:-:S07]  /*7820*/  ISETP.GE.AND P0, PT, R5, 0x1, PT ;  /* 0x000000010500780c */ /* 0x000fce0003f06270 */
[----:B------:R-:W-:-:S08]  /*7830*/  DADD R48, -R48, 1 ;  /* 0x3ff0000030307429 */ /* 0x000fd00000000100 */
[----:B------:R-:W-:Y:S01]  /*7840*/  DMUL R2, R48, UR4 ;  /* 0x0000000430027c28 */ /* 0x000fe20008000000 */
[----:B------:R-:W-:Y:S01]  /*7850*/  UMOV UR4, 0x47ae147b ;  /* 0x47ae147b00047882 */ /* 0x000fe20000000000 */
[----:B------:R-:W-:-:S06]  /*7860*/  UMOV UR5, 0x3fa47ae1 ;  /* 0x3fa47ae100057882 */ /* 0x000fcc0000000000 */
[----:B------:R-:W-:-:S08]  /*7870*/  DMUL R2, R48, R2 ;  /* 0x0000000230027228 */ /* 0x000fd00000000000 */
[----:B------:R-:W-:-:S08]  /*7880*/  DMUL R2, R48, R2 ;  /* 0x0000000230027228 */ /* 0x000fd00000000000 */
[----:B------:R-:W-:-:S08]  /*7890*/  DMUL R2, R48, R2 ;  /* 0x0000000230027228 */ /* 0x000fd00000000000 */
[----:B------:R-:W-:Y:S01]  /*78a0*/  DFMA R26, R48, R2, UR4 ;  /* 0x00000004301a7e2b */ /* 0x000fe20008000002 */
[----:B-1----:R-:W-:Y:S01]  /*78b0*/  IMAD.WIDE.U32 R2, R39, 0x4, R28 ;  /* 0x0000000427027825 */ /* 0x002fe200078e001c */
[----:B------:R-:W-:Y:S01]  /*78c0*/  CS2R R28, SRZ ;  /* 0x00000000001c7805 */ /* 0x000fe2000001ff00 */
[----:B------:R-:W-:Y:S08]  /*78d0*/  @!P0 BRA `(.L_x_130) ;  /* 0x0000000000f48947 */ /* 0x000ff00003800000 */
        /* <DEDUP_REMOVED lines=14> */
[----:B------:R-:W-:Y:S02]  /*79c0*/  MOV R32, R34 ;  /* 0x0000002200207202 */ /* 0x000fe40000000f00 */
[----:B------:R-:W-:Y:S01]  /*79d0*/  MOV R28, 0x7a00 ;  /* 0x00007a00001c7802 */ /* 0x000fe20000000f00 */
[----:B------:R-:W-:-:S07]  /*79e0*/  VIADD R30, R30, 0xfff00000 ;  /* 0xfff000001e1e7836 */ /* 0x000fce0000000000 */
[----:B0-----:R-:W-:Y:S05]  /*79f0*/  CALL.REL.NOINC `($__internal_1_$__cuda_sm20_dblrcp_rn_slowpath_v3) ;  /* 0x0000000400047944 */ /* 0x001fea0003c00000 */
[----:B------:R-:W-:-:S07]  /*7a00*/  IMAD.MOV.U32 R31, RZ, RZ, R29 ;  /* 0x000000ffff1f7224 */ /* 0x000fce00078e001d */
.L_x_132:
[----:B------:R-:W-:Y:S05]  /*7a10*/  BSYNC.RECONVERGENT B3 ;  /* 0x0000000000037941 */ /* 0x000fea0003800200 */
.L_x_131:
[-C--:B------:R-:W-:Y:S01]  /*7a20*/  IABS R38, R2.reuse ;  /* 0x0000000200267213 */ /* 0x080fe20000000000 */
[----:B------:R-:W-:Y:S01]  /*7a30*/  IMAD.MOV.U32 R28, RZ, RZ, RZ ;  /* 0x000000ffff1c7224 */ /* 0x000fe200078e00ff */
[----:B------:R-:W-:Y:S01]  /*7a40*/  ISETP.NE.AND P0, PT, R2, RZ, PT ;  /* 0x000000ff0200720c */ /* 0x000fe20003f05270 */
[----:B------:R-:W-:Y:S01]  /*7a50*/  IMAD.MOV.U32 R3, RZ, RZ, R5 ;  /* 0x000000ffff037224 */ /* 0x000fe200078e0005 */
[----:B------:R-:W1:Y:S01]  /*7a60*/  I2F.RP R32, R38 ;  /* 0x0000002600207306 */ /* 0x000e620000209400 */
[----:B------:R-:W-:-:S07]  /*7a70*/  LOP3.LUT R37, RZ, R2, RZ, 0x33, !PT ;  /* 0x00000002ff257212 */ /* 0x000fce00078e33ff */
[----:B-1----:R-:W1:Y:S02]  /*7a80*/  MUFU.RCP R32, R32 ;  /* 0x0000002000207308 */ /* 0x002e640000001000 */
[----:B-1----:R-:W-:Y:S02]  /*7a90*/  VIADD R34, R32, 0xffffffe ;  /* 0x0ffffffe20227836 */ /* 0x002fe40000000000 */
[----:B------:R-:W-:-:S04]  /*7aa0*/  IMAD.MOV.U32 R32, RZ, RZ, R30 ;  /* 0x000000ffff207224 */ /* 0x000fc800078e001e */
[----:B------:R-:W1:Y:S02]  /*7ab0*/  F2I.FTZ.U32.TRUNC.NTZ R29, R34 ;  /* 0x00000022001d7305 */ /* 0x000e64000021f000 */
[----:B-1----:R-:W-:-:S05]  /*7ac0*/  IADD3 R33, PT, PT, RZ, -R29, RZ ;  /* 0x8000001dff217210 */ /* 0x002fca0007ffe0ff */
[----:B------:R-:W-:-:S04]  /*7ad0*/  IMAD R33, R33, R38, RZ ;  /* 0x0000002621217224 */ /* 0x000fc800078e02ff */
[----:B------:R-:W-:Y:S01]  /*7ae0*/  IMAD.HI.U32 R40, R29, R33, R28 ;  /* 0x000000211d287227 */ /* 0x000fe200078e001c */
[----:B------:R-:W-:-:S03]  /*7af0*/  CS2R R28, SRZ ;  /* 0x00000000001c7805 */ /* 0x000fc6000001ff00 */
[----:B------:R-:W-:-:S07]  /*7b00*/  IMAD.MOV.U32 R33, RZ, RZ, R31 ;  /* 0x000000ffff217224 */ /* 0x000fce00078e001f */
.L_x_133:
        /* <DEDUP_REMOVED lines=26> */
.L_x_130:
[----:B------:R-:W-:Y:S05]  /*7cb0*/  BSYNC.RECONVERGENT B2 ;  /* 0x0000000000027941 */ /* 0x000fea0003800200 */
.L_x_129:
[----:B------:R-:W-:Y:S01]  /*7cc0*/  DSETP.GEU.AND P0, PT, R28, R26, PT ;  /* 0x0000001a1c00722a */ /* 0x000fe20003f0e000 */
[----:B------:R-:W-:-:S05]  /*7cd0*/  IMAD.MOV.U32 R2, RZ, RZ, R4 ;  /* 0x000000ffff027224 */ /* 0x000fca00078e0004 */
[----:B------:R-:W-:Y:S02]  /*7ce0*/  FSEL R52, R52, R22, !P0 ;  /* 0x0000001634347208 */ /* 0x000fe40004000000 */
[----:B------:R-:W-:Y:S02]  /*7cf0*/  FSEL R53, R53, R23, !P0 ;  /* 0x0000001735357208 */ /* 0x000fe40004000000 */
[----:B------:R-:W-:Y:S02]  /*7d00*/  FSEL R56, R56, R20, !P0 ;  /* 0x0000001438387208 */ /* 0x000fe40004000000 */
[----:B------:R-:W-:Y:S02]  /*7d10*/  FSEL R57, R57, R21, !P0 ;  /* 0x0000001539397208 */ /* 0x000fe40004000000 */
[----:B------:R-:W-:Y:S02]  /*7d20*/  FSEL R54, R54, R24, !P0 ;  /* 0x0000001836367208 */ /* 0x000fe40004000000 */
[----:B------:R-:W-:Y:S01]  /*7d30*/  FSEL R55, R55, R25, !P0 ;  /* 0x0000001937377208 */ /* 0x000fe20004000000 */
[----:B------:R-:W-:Y:S06]  /*7d40*/  BRA `(.L_x_122) ;  /* 0x0000000000287947 */ /* 0x000fec0003800000 */
.L_x_84:
[----:B------:R-:W-:Y:S01]  /*7d50*/  DADD R40, R40, R40 ;  /* 0x0000000028287229 */ /* 0x000fe20000000028 */
[----:B------:R-:W-:Y:S01]  /*7d60*/  IMAD.MOV.U32 R2, RZ, RZ, R4 ;  /* 0x000000ffff027224 */ /* 0x000fe200078e0004 */
[----:B------:R-:W-:Y:S02]  /*7d70*/  DADD R26, R26, R26 ;  /* 0x000000001a1a7229 */ /* 0x000fe4000000001a */
[----:B------:R-:W-:Y:S02]  /*7d80*/  DADD R42, R42, R42 ;  /* 0x000000002a2a7229 */ /* 0x000fe4000000002a */
[----:B------:R-:W-:Y:S02]  /*7d90*/  DMUL R14, R14, R20 ;  /* 0x000000140e0e7228 */ /* 0x000fe40000000000 */
[----:B------:R-:W-:Y:S02]  /*7da0*/  DMUL R16, R16, R22 ;  /* 0x0000001610107228 */ /* 0x000fe40000000000 */
[----:B------:R-:W-:-:S02]  /*7db0*/  DMUL R18, R18, R24 ;  /* 0x0000001812127228 */ /* 0x000fc40000000000 */
[C---:B------:R-:W-:Y:S02]  /*7dc0*/  DFMA R52, R28.reuse, -R40, R52 ;  /* 0x800000281c34722b */ /* 0x040fe40000000034 */
[C---:B------:R-:W-:Y:S02]  /*7dd0*/  DFMA R56, R28.reuse, -R26, R56 ;  /* 0x8000001a1c38722b */ /* 0x040fe40000000038 */
[----:B------:R-:W-:-:S11]  /*7de0*/  DFMA R54, R28, -R42, R54 ;  /* 0x8000002a1c36722b */ /* 0x000fd60000000036 */
.L_x_122:
[----:B------:R-:W-:Y:S05]  /*7df0*/  BSYNC.RECONVERGENT B1 ;  /* 0x0000000000017941 */ /* 0x000fea0003800200 */
.L_x_83:
[----:B------:R-:W-:Y:S05]  /*7e00*/  BRA `(.L_x_134) ;  /* 0xffffffa400047947 */ /* 0x000fea000383ffff */
        .weak           $__internal_1_$__cuda_sm20_dblrcp_rn_slowpath_v3
        .type           $__internal_1_$__cuda_sm20_dblrcp_rn_slowpath_v3,@function
        .size           $__internal_1_$__cuda_sm20_dblrcp_rn_slowpath_v3,($__internal_2_$__cuda_sm20_dsqrt_rn_f64_mediumpath_v1 - $__internal_1_$__cuda_sm20_dblrcp_rn_slowpath_v3)
$__internal_1_$__cuda_sm20_dblrcp_rn_slowpath_v3:
[----:B------:R-:W-:Y:S01]  /*7e10*/  MOV R33, R29 ;  /* 0x0000001d00217202 */ /* 0x000fe20000000f00 */
[----:B------:R-:W-:Y:S05]  /*7e20*/  BSSY.RECONVERGENT B0, `(.L_x_135) ;  /* 0x0000023000007945 */ /* 0x000fea0003800200 */
[----:B------:R-:W-:-:S14]  /*7e30*/  DSETP.GTU.AND P1, PT, |R32|, +INF , PT ;  /* 0x7ff000002000742a */ /* 0x000fdc0003f2c200 */
[----:B------:R-:W-:Y:S05]  /*7e40*/  @P1 BRA `(.L_x_136) ;  /* 0x0000000000781947 */ /* 0x000fea0003800000 */
[----:B------:R-:W-:-:S05]  /*7e50*/  LOP3.LUT R29, R29, 0x7fffffff, RZ, 0xc0, !PT ;  /* 0x7fffffff1d1d7812 */ /* 0x000fca00078ec0ff */
[----:B------:R-:W-:-:S05]  /*7e60*/  VIADD R31, R29, 0xffffffff ;  /* 0xffffffff1d1f7836 */ /* 0x000fca0000000000 */
[----:B------:R-:W-:-:S13]  /*7e70*/  ISETP.GE.U32.AND P1, PT, R31, 0x7fefffff, PT ;  /* 0x7fefffff1f00780c */ /* 0x000fda0003f26070 */
[----:B------:R-:W-:Y:S01]  /*7e80*/  @P1 LOP3.LUT R35, R33, 0x7ff00000, RZ, 0x3c, !PT ;  /* 0x7ff0000021231812 */ /* 0x000fe200078e3cff */
[----:B------:R-:W-:Y:S01]  /*7e90*/  @P1 IMAD.MOV.U32 R34, RZ, RZ, RZ ;  /* 0x000000ffff221224 */ /* 0x000fe200078e00ff */
[----:B------:R-:W-:Y:S06]  /*7ea0*/  @P1 BRA `(.L_x_137) ;  /* 0x0000000000681947 */ /* 0x000fec0003800000 */
[----:B------:R-:W-:-:S13]  /*7eb0*/  ISETP.GE.U32.AND P1, PT, R29, 0x1000001, PT ;  /* 0x010000011d00780c */ /* 0x000fda0003f26070 */
[----:B------:R-:W-:Y:S05]  /*7ec0*/  @!P1 BRA `(.L_x_138) ;  /* 0x0000000000349947 */ /* 0x000fea0003800000 */
[----:B------:R-:W-:Y:S02]  /*7ed0*/  VIADD R35, R33, 0xc0200000 ;  /* 0xc020000021237836 */ /* 0x000fe40000000000 */
[----:B------:R-:W-:Y:S02]  /*7ee0*/  IMAD.MOV.U32 R34, RZ, RZ, R32 ;  /* 0x000000ffff227224 */ /* 0x000fe400078e0020 */
[----:B------:R-:W0:Y:S04]  /*7ef0*/  MUFU.RCP64H R31, R35 ;  /* 0x00000023001f7308 */ /* 0x000e280000001800 */
[----:B0-----:R-:W-:-:S08]  /*7f00*/  DFMA R36, -R34, R30, 1 ;  /* 0x3ff000002224742b */ /* 0x001fd0000000011e */
[----:B------:R-:W-:-:S08]  /*7f10*/  DFMA R36, R36, R36, R36 ;  /* 0x000000242424722b */ /* 0x000fd00000000024 */
[----:B------:R-:W-:-:S08]  /*7f20*/  DFMA R36, R30, R36, R30 ;  /* 0x000000241e24722b */ /* 0x000fd0000000001e */
[----:B------:R-:W-:-:S08]  /*7f30*/  DFMA R30, -R34, R36, 1 ;  /* 0x3ff00000221e742b */ /* 0x000fd00000000124 */
[----:B------:R-:W-:-:S08]  /*7f40*/  DFMA R30, R36, R30, R36 ;  /* 0x0000001e241e722b */ /* 0x000fd00000000024 */
[----:B------:R-:W-:-:S08]  /*7f50*/  DMUL R30, R30, 2.2250738585072013831e-308 ;  /* 0x001000001e1e7828 */ /* 0x000fd00000000000 */
[----:B------:R-:W-:-:S08]  /*7f60*/  DFMA R32, -R32, R30, 1 ;  /* 0x3ff000002020742b */ /* 0x000fd0000000011e */
[----:B------:R-:W-:-:S08]  /*7f70*/  DFMA R32, R32, R32, R32 ;  /* 0x000000202020722b */ /* 0x000fd00000000020 */
[----:B------:R-:W-:Y:S01]  /*7f80*/  DFMA R34, R30, R32, R30 ;  /* 0x000000201e22722b */ /* 0x000fe2000000001e */
[----:B------:R-:W-:Y:S10]  /*7f90*/  BRA `(.L_x_137) ;  /* 0x00000000002c7947 */ /* 0x000ff40003800000 */
.L_x_138:
[----:B------:R-:W-:-:S06]  /*7fa0*/  DMUL R32, R32, 8.11296384146066816958e+31 ;  /* 0x4690000020207828 */ /* 0x000fcc0000000000 */
[----:B------:R-:W0:Y:S02]  /*7fb0*/  MUFU.RCP64H R31, R33 ;  /* 0x00000021001f7308 */ /* 0x000e240000001800 */
[----:B0-----:R-:W-:-:S08]  /*7fc0*/  DFMA R34, -R32, R30, 1 ;  /* 0x3ff000002022742b */ /* 0x001fd0000000011e */
[----:B------:R-:W-:-:S08]  /*7fd0*/  DFMA R34, R34, R34, R34 ;  /* 0x000000222222722b */ /* 0x000fd00000000022 */
[----:B------:R-:W-:-:S08]  /*7fe0*/  DFMA R34, R30, R34, R30 ;  /* 0x000000221e22722b */ /* 0x000fd0000000001e */
[----:B------:R-:W-:-:S08]  /*7ff0*/  DFMA R30, -R32, R34, 1 ;  /* 0x3ff00000201e742b */ /* 0x000fd00000000122 */
[----:B------:R-:W-:-:S08]  /*8000*/  DFMA R30, R34, R30, R34 ;  /* 0x0000001e221e722b */ /* 0x000fd00000000022 */
[----:B------:R-:W-:Y:S01]  /*8010*/  DMUL R34, R30, 8.11296384146066816958e+31 ;  /* 0x469000001e227828 */ /* 0x000fe20000000000 */
[----:B------:R-:W-:Y:S10]  /*8020*/  BRA `(.L_x_137) ;  /* 0x0000000000087947 */ /* 0x000ff40003800000 */
.L_x_136:
[----:B------:R-:W-:Y:S02]  /*8030*/  LOP3.LUT R35, R33, 0x80000, RZ, 0xfc, !PT ;  /* 0x0008000021237812 */ /* 0x000fe400078efcff */
[----:B------:R-:W-:-:S07]  /*8040*/  MOV R34, R32 ;  /* 0x0000002000227202 */ /* 0x000fce0000000f00 */
.L_x_137:
[----:B------:R-:W-:Y:S05]  /*8050*/  BSYNC.RECONVERGENT B0 ;  /* 0x0000000000007941 */ /* 0x000fea0003800200 */
.L_x_135:
[----:B------:R-:W-:Y:S02]  /*8060*/  IMAD.MOV.U32 R32, RZ, RZ, R28 ;  /* 0x000000ffff207224 */ /* 0x000fe400078e001c */
[----:B------:R-:W-:Y:S02]  /*8070*/  IMAD.MOV.U32 R33, RZ, RZ, 0x0 ;  /* 0x00000000ff217424 */ /* 0x000fe400078e00ff */
[----:B------:R-:W-:Y:S02]  /*8080*/  IMAD.MOV.U32 R30, RZ, RZ, R34 ;  /* 0x000000ffff1e7224 */ /* 0x000fe400078e0022 */
[----:B------:R-:W-:Y:S01]  /*8090*/  IMAD.MOV.U32 R29, RZ, RZ, R35 ;  /* 0x000000ffff1d7224 */ /* 0x000fe200078e0023 */
[----:B------:R-:W-:Y:S06]  /*80a0*/  RET.REL.NODEC R32 `(_Z12photon_traceP6SphereP6PhotonPjPiif4Vec3j) ;  /* 0xffffff7c20d47950 */ /* 0x000fec0003c3ffff */
        .weak           $__internal_2_$__cuda_sm20_dsqrt_rn_f64_mediumpath_v1
        .type           $__internal_2_$__cuda_sm20_dsqrt_rn_f64_mediumpath_v1,@function
        .size           $__internal_2_$__cuda_sm20_dsqrt_rn_f64_mediumpath_v1,($_Z12photon_traceP6SphereP6PhotonPjPiif4Vec3j$__internal_trig_reduction_slowpathd - $__internal_2_$__cuda_sm20_dsqrt_rn_f64_mediumpath_v1)
$__internal_2_$__cuda_sm20_dsqrt_rn_f64_mediumpath_v1:
[----:B------:R-:W-:Y:S01]  /*80b0*/  ISETP.GE.U32.AND P1, PT, R30, -0x3400000, PT ;  /* 0xfcc000001e00780c */ /* 0x000fe20003f26070 */
[----:B------:R-:W-:Y:S01]  /*80c0*/  BSSY.RECONVERGENT B0, `(.L_x_139) ;  /* 0x0000025000007945 */ /* 0x000fe20003800200 */
[----:B------:R-:W-:Y:S01]  /*80d0*/  MOV R30, R38 ;  /* 0x00000026001e7202 */ /* 0x000fe20000000f00 */
[----:B------:R-:W-:-:S10]  /*80e0*/  IMAD.MOV.U32 R37, RZ, RZ, R29 ;  /* 0x000000ffff257224 */ /* 0x000fd400078e001d */
[----:B------:R-:W-:Y:S05]  /*80f0*/  @!P1 BRA `(.L_x_140) ;  /* 0x0000000000209947 */ /* 0x000fea0003800000 */
[----:B------:R-:W-:-:S10]  /*8100*/  DFMA.RM R34, R32, R34, R36 ;  /* 0x000000222022722b */ /* 0x000fd40000004024 */
[----:B------:R-:W-:-:S05]  /*8110*/  IADD3 R32, P1, PT, R34, 0x1, RZ ;  /* 0x0000000122207810 */ /* 0x000fca0007f3e0ff */
[----:B------:R-:W-:-:S06]  /*8120*/  IMAD.X R33, RZ, RZ, R35, P1 ;  /* 0x000000ffff217224 */ /* 0x000fcc00008e0623 */
[----:B------:R-:W-:-:S08]  /*8130*/  DFMA.RP R30, -R34, R32, R30 ;  /* 0x00000020221e722b */ /* 0x000fd0000000811e */
[----:B------:R-:W-:-:S06]  /*8140*/  DSETP.GT.AND P1, PT, R30, RZ, PT ;  /* 0x000000ff1e00722a */ /* 0x000fcc0003f24000 */
[----:B------:R-:W-:Y:S02]  /*8150*/  FSEL R32, R32, R34, P1 ;  /* 0x0000002220207208 */ /* 0x000fe40000800000 */
[----:B------:R-:W-:Y:S01]  /*8160*/  FSEL R33, R33, R35, P1 ;  /* 0x0000002321217208 */ /* 0x000fe20000800000 */
[----:B------:R-:W-:Y:S06]  /*8170*/  BRA `(.L_x_141) ;  /* 0x0000000000647947 */ /* 0x000fec0003800000 */
.L_x_140:
[----:B------:R-:W-:-:S14]  /*8180*/  DSETP.NE.AND P1, PT, R30, RZ, PT ;  /* 0x000000ff1e00722a */ /* 0x000fdc0003f25000 */
[----:B------:R-:W-:Y:S05]  /*8190*/  @!P1 BRA `(.L_x_142) ;  /* 0x0000000000589947 */ /* 0x000fea0003800000 */
[----:B------:R-:W-:-:S13]  /*81a0*/  ISETP.GE.AND P1, PT, R31, RZ, PT ;  /* 0x000000ff1f00720c */ /* 0x000fda0003f26270 */
[----:B------:R-:W-:Y:S02]  /*81b0*/  @!P1 IMAD.MOV.U32 R32, RZ, RZ, 0x0 ;  /* 0x00000000ff209424 */ /* 0x000fe400078e00ff */
[----:B------:R-:W-:Y:S01]  /*81c0*/  @!P1 IMAD.MOV.U32 R33, RZ, RZ, -0x80000 ;  /* 0xfff80000ff219424 */ /* 0x000fe200078e00ff */
[----:B------:R-:W-:Y:S06]  /*81d0*/  @!P1 BRA `(.L_x_141) ;  /* 0x00000000004c9947 */ /* 0x000fec0003800000 */
[----:B------:R-:W-:-:S13]  /*81e0*/  ISETP.GT.AND P1, PT, R31, 0x7fefffff, PT ;  /* 0x7fefffff1f00780c */ /* 0x000fda0003f24270 */
[----:B------:R-:W-:Y:S05]  /*81f0*/  @P1 BRA `(.L_x_142) ;  /* 0x0000000000401947 */ /* 0x000fea0003800000 */
[----:B------:R-:W-:Y:S01]  /*8200*/  DMUL R36, R30, 8.11296384146066816958e+31 ;  /* 0x469000001e247828 */ /* 0x000fe20000000000 */
[----:B------:R-:W-:Y:S01]  /*8210*/  MOV R34, RZ ;  /* 0x000000ff00227202 */ /* 0x000fe20000000f00 */
[----:B------:R-:W-:Y:S02]  /*8220*/  IMAD.MOV.U32 R30, RZ, RZ, 0x0 ;  /* 0x00000000ff1e7424 */ /* 0x000fe400078e00ff */
[----:B------:R-:W-:Y:S02]  /*8230*/  IMAD.MOV.U32 R31, RZ, RZ, 0x3fd80000 ;  /* 0x3fd80000ff1f7424 */ /* 0x000fe400078e00ff */
[----:B------:R-:W0:Y:S02]  /*8240*/  MUFU.RSQ64H R35, R37 ;  /* 0x0000002500237308 */ /* 0x000e240000001c00 */
[----:B0-----:R-:W-:-:S08]  /*8250*/  DMUL R32, R34, R34 ;  /* 0x0000002222207228 */ /* 0x001fd00000000000 */
[----:B------:R-:W-:-:S08]  /*8260*/  DFMA R32, R36, -R32, 1 ;  /* 0x3ff000002420742b */ /* 0x000fd00000000820 */
[----:B------:R-:W-:Y:S02]  /*8270*/  DFMA R30, R32, R30, 0.5 ;  /* 0x3fe00000201e742b */ /* 0x000fe4000000001e */
[----:B------:R-:W-:-:S08]  /*8280*/  DMUL R32, R34, R32 ;  /* 0x0000002022207228 */ /* 0x000fd00000000000 */
[----:B------:R-:W-:-:S08]  /*8290*/  DFMA R32, R30, R32, R34 ;  /* 0x000000201e20722b */ /* 0x000fd00000000022 */
[----:B------:R-:W-:Y:S02]  /*82a0*/  DMUL R30, R36, R32 ;  /* 0x00000020241e7228 */ /* 0x000fe40000000000 */
[----:B------:R-:W-:-:S06]  /*82b0*/  VIADD R33, R33, 0xfff00000 ;  /* 0xfff0000021217836 */ /* 0x000fcc0000000000 */
[----:B------:R-:W-:-:S08]  /*82c0*/  DFMA R34, R30, -R30, R36 ;  /* 0x8000001e1e22722b */ /* 0x000fd00000000024 */
[----:B------:R-:W-:-:S10]  /*82d0*/  DFMA R32, R32, R34, R30 ;  /* 0x000000222020722b */ /* 0x000fd4000000001e */
[----:B------:R-:W-:Y:S01]  /*82e0*/  VIADD R33, R33, 0xfcb00000 ;  /* 0xfcb0000021217836 */ /* 0x000fe20000000000 */
[----:B------:R-:W-:Y:S06]  /*82f0*/  BRA `(.L_x_141) ;  /* 0x0000000000047947 */ /* 0x000fec0003800000 */
.L_x_142:
[----:B------:R-:W-:-:S11]  /*8300*/  DADD R32, R30, R30 ;  /* 0x000000001e207229 */ /* 0x000fd6000000001e */
.L_x_141:
[----:B------:R-:W-:Y:S05]  /*8310*/  BSYNC.RECONVERGENT B0 ;  /* 0x0000000000007941 */ /* 0x000fea0003800200 */
.L_x_139:
[----:B------:R-:W-:Y:S01]  /*8320*/  MOV R30, R32 ;  /* 0x00000020001e7202 */ /* 0x000fe20000000f00 */
[----:B------:R-:W-:Y:S02]  /*8330*/  IMAD.MOV.U32 R29, RZ, RZ, R33 ;  /* 0x000000ffff1d7224 */ /* 0x000fe400078e0021 */
[----:B------:R-:W-:Y:S02]  /*8340*/  IMAD.MOV.U32 R32, RZ, RZ, R28 ;  /* 0x000000ffff207224 */ /* 0x000fe400078e001c */
[----:B------:R-:W-:-:S04]  /*8350*/  IMAD.MOV.U32 R33, RZ, RZ, 0x0 ;  /* 0x00000000ff217424 */ /* 0x000fc800078e00ff */
[----:B------:R-:W-:Y:S05]  /*8360*/  RET.REL.NODEC R32 `(_Z12photon_traceP6SphereP6PhotonPjPiif4Vec3j) ;  /* 0xffffff7c20247950 */ /* 0x000fea0003c3ffff */
        .type           $_Z12photon_traceP6SphereP6PhotonPjPiif4Vec3j$__internal_trig_reduction_slowpathd,@function
        .size           $_Z12photon_traceP6SphereP6PhotonPjPiif4Vec3j$__internal_trig_reduction_slowpathd,(.L_x_154 - $_Z12photon_traceP6SphereP6PhotonPjPiif4Vec3j$__internal_trig_reduction_slowpathd)
$_Z12photon_traceP6SphereP6PhotonPjPiif4Vec3j$__internal_trig_reduction_slowpathd:
[----:B------:R-:W-:Y:S01]  /*8370*/  SHF.R.U32.HI R30, RZ, 0x14, R39 ;  /* 0x00000014ff1e7819 */ /* 0x000fe20000011627 */
[----:B------:R-:W-:-:S03]  /*8380*/  IMAD.MOV.U32 R28, RZ, RZ, RZ ;  /* 0x000000ffff1c7224 */ /* 0x000fc600078e00ff */
[----:B------:R-:W-:-:S04]  /*8390*/  LOP3.LUT R29, R30, 0x7ff, RZ, 0xc0, !PT ;  /* 0x000007ff1e1d7812 */ /* 0x000fc800078ec0ff */
[----:B------:R-:W-:-:S13]  /*83a0*/  ISETP.NE.AND P0, PT, R29, 0x7ff, PT ;  /* 0x000007ff1d00780c */ /* 0x000fda0003f05270 */
[----:B------:R-:W-:Y:S05]  /*83b0*/  @!P0 BRA `(.L_x_143) ;  /* 0x0000000800448947 */ /* 0x000fea0003800000 */
[----:B------:R-:W-:Y:S01]  /*83c0*/  IADD3 R28, PT, PT, R29, -0x400, RZ ;  /* 0xfffffc001d1c7810 */ /* 0x000fe20007ffe0ff */
[----:B------:R-:W-:Y:S01]  /*83d0*/  BSSY.RECONVERGENT B3, `(.L_x_144) ;  /* 0x000002e000037945 */ /* 0x000fe20003800200 */
[----:B------:R-:W-:Y:S02]  /*83e0*/  CS2R R70, SRZ ;  /* 0x0000000000467805 */ /* 0x000fe4000001ff00 */
[----:B------:R-:W-:Y:S02]  /*83f0*/  SHF.R.U32.HI R31, RZ, 0x6, R28 ;  /* 0x00000006ff1f7819 */ /* 0x000fe4000001161c */
[----:B------:R-:W-:Y:S02]  /*8400*/  ISETP.GE.U32.AND P0, PT, R28, 0x80, PT ;  /* 0x000000801c00780c */ /* 0x000fe40003f06070 */
[C---:B------:R-:W-:Y:S02]  /*8410*/  IADD3 R32, PT, PT, -R31.reuse, 0x13, RZ ;  /* 0x000000131f207810 */ /* 0x040fe40007ffe1ff */
[----:B------:R-:W-:-:S02]  /*8420*/  IADD3 R35, PT, PT, -R31, 0xf, RZ ;  /* 0x0000000f1f237810 */ /* 0x000fc40007ffe1ff */
[----:B------:R-:W-:-:S04]  /*8430*/  SEL R32, R32, 0x12, P0 ;  /* 0x0000001220207807 */ /* 0x000fc80000000000 */
[----:B------:R-:W-:-:S13]  /*8440*/  ISETP.GE.AND P0, PT, R35, R32, PT ;  /* 0x000000202300720c */ /* 0x000fda0003f06270 */
[----:B------:R-:W-:Y:S05]  /*8450*/  @P0 BRA `(.L_x_145) ;  /* 0x0000000000940947 */ /* 0x000fea0003800000 */
[----:B------:R-:W0:Y:S01]  /*8460*/  LDC.64 R28, c[0x0][0x358] ;  /* 0x0000d600ff1c7b82 */ /* 0x000e220000000a00 */
[C---:B------:R-:W-:Y:S01]  /*8470*/  SHF.L.U64.HI R33, R34.reuse, 0xb, R39 ;  /* 0x0000000b22217819 */ /* 0x040fe20000010227 */
[----:B------:R-:W-:Y:S01]  /*8480*/  BSSY.RECONVERGENT B4, `(.L_x_146) ;  /* 0x0000021000047945 */ /* 0x000fe20003800200 */
[----:B------:R-:W-:Y:S01]  /*8490*/  IMAD.SHL.U32 R34, R34, 0x800, RZ ;  /* 0x0000080022227824 */ /* 0x000fe200078e00ff */
[----:B------:R-:W-:Y:S01]  /*84a0*/  IADD3 R37, PT, PT, RZ, -R31, -R32 ;  /* 0x8000001fff257210 */ /* 0x000fe20007ffe820 */
[----:B------:R-:W-:Y:S01]  /*84b0*/  IMAD.MOV.U32 R36, RZ, RZ, RZ ;  /* 0x000000ffff247224 */ /* 0x000fe200078e00ff */
[----:B------:R-:W-:Y:S02]  /*84c0*/  LOP3.LUT R33, R33, 0x80000000, RZ, 0xfc, !PT ;  /* 0x8000000021217812 */ /* 0x000fe400078efcff */
[----:B------:R-:W-:-:S07]  /*84d0*/  CS2R R70, SRZ ;  /* 0x0000000000467805 */ /* 0x000fce000001ff00 */
.L_x_147:
[----:B------:R-:W1:Y:S01]  /*84e0*/  LDC.64 R72, c[0x4][RZ] ;  /* 0x01000000ff487b82 */ /* 0x000e620000000a00 */
[----:B0-----:R-:W-:Y:S02]  /*84f0*/  R2UR UR4, R28 ;  /* 0x000000001c0472ca */ /* 0x001fe400000e0000 */
[----:B------:R-:W-:Y:S01]  /*8500*/  R2UR UR5, R29 ;  /* 0x000000001d0572ca */ /* 0x000fe200000e0000 */
[----:B-1----:R-:W-:-:S12]  /*8510*/  IMAD.WIDE R72, R35, 0x8, R72 ;  /* 0x0000000823487825 */ /* 0x002fd800078e0248 */
[----:B------:R-:W2:Y:S01]  /*8520*/  LDG.E.64.CONSTANT R72, desc[UR4][R72.64] ;  /* 0x0000000448487981 */ /* 0x000ea2000c1e9b00 */
[----:B------:R-:W-:Y:S01]  /*8530*/  VIADD R37, R37, 0x1 ;  /* 0x0000000125257836 */ /* 0x000fe20000000000 */
[----:B------:R-:W-:Y:S01]  /*8540*/  IADD3 R35, PT, PT, R35, 0x1, RZ ;  /* 0x0000000123237810 */ /* 0x000fe20007ffe0ff */
[----:B--2---:R-:W-:-:S04]  /*8550*/  IMAD.WIDE.U32 R70, P3, R72, R34, R70 ;  /* 0x0000002248467225 */ /* 0x004fc80007860046 */
[----:B------:R-:W-:Y:S02]  /*8560*/  IMAD R38, R72, R33, RZ ;  /* 0x0000002148267224 */ /* 0x000fe400078e02ff */
[C---:B------:R-:W-:Y:S02]  /*8570*/  IMAD R67, R73.reuse, R34, RZ ;  /* 0x0000002249437224 */ /* 0x040fe400078e02ff */
[----:B------:R-:W-:Y:S01]  /*8580*/  IMAD.MOV.U32 R74, RZ, RZ, R70 ;  /* 0x000000ffff4a7224 */ /* 0x000fe200078e0046 */
[----:B------:R-:W-:Y:S01]  /*8590*/  IADD3 R38, P0, PT, R38, R71, RZ ;  /* 0x0000004726267210 */ /* 0x000fe20007f1e0ff */
[-C--:B------:R-:W-:Y:S02]  /*85a0*/  IMAD R70, R73, R33.reuse, RZ ;  /* 0x0000002149467224 */ /* 0x080fe400078e02ff */
[----:B------:R-:W-:Y:S01]  /*85b0*/  IMAD R71, R36, 0x8, R1 ;  /* 0x0000000824477824 */ /* 0x000fe200078e0201 */
[----:B------:R-:W-:Y:S01]  /*85c0*/  IADD3 R75, P1, PT, R67, R38, RZ ;  /* 0x00000026434b7210 */ /* 0x000fe20007f3e0ff */
[----:B------:R-:W-:-:S04]  /*85d0*/  IMAD.HI.U32 R38, R72, R33, RZ ;  /* 0x0000002148267227 */ /* 0x000fc800078e00ff */
[----:B------:R-:W-:Y:S01]  /*85e0*/  IMAD.HI.U32 R67, R73, R34, RZ ;  /* 0x0000002249437227 */ /* 0x000fe200078e00ff */
[----:B------:R-:W-:Y:S01]  /*85f0*/  IADD3.X R38, PT, PT, R38, RZ, RZ, P3, !PT ;  /* 0x000000ff26267210 */ /* 0x000fe20001ffe4ff */
[----:B------:R0:W-:Y:S02]  /*8600*/  STL.64 [R71], R74 ;  /* 0x0000004a47007387 */ /* 0x0001e40000100a00 */
[----:B------:R-:W-:Y:S01]  /*8610*/  VIADD R36, R36, 0x1 ;  /* 0x0000000124247836 */ /* 0x000fe20000000000 */
[----:B------:R-:W-:Y:S01]  /*8620*/  IADD3.X R67, P0, PT, R67, R38, RZ, P0, !PT ;  /* 0x0000002643437210 */ /* 0x000fe2000071e4ff */
[----:B------:R-:W-:-:S03]  /*8630*/  IMAD.HI.U32 R38, R73, R33, RZ ;  /* 0x0000002149267227 */ /* 0x000fc600078e00ff */
[----:B------:R-:W-:Y:S01]  /*8640*/  IADD3.X R70, P1, PT, R70, R67, RZ, P1, !PT ;  /* 0x0000004346467210 */ /* 0x000fe20000f3e4ff */
[----:B------:R-:W-:Y:S01]  /*8650*/  IMAD.X R38, RZ, RZ, R38, P0 ;  /* 0x000000ffff267224 */ /* 0x000fe200000e0626 */
[----:B------:R-:W-:-:S03]  /*8660*/  ISETP.NE.AND P0, PT, R37, -0xf, PT ;  /* 0xfffffff12500780c */ /* 0x000fc60003f05270 */
[----:B0-----:R-:W-:-:S10]  /*8670*/  IMAD.X R71, RZ, RZ, R38, P1 ;  /* 0x000000ffff477224 */ /* 0x001fd400008e0626 */
[----:B------:R-:W-:Y:S05]  /*8680*/  @P0 BRA `(.L_x_147) ;  /* 0xfffffffc00940947 */ /* 0x000fea000383ffff */
[----:B------:R-:W-:Y:S05]  /*8690*/  BSYNC.RECONVERGENT B4 ;  /* 0x0000000000047941 */ /* 0x000fea0003800200 */
.L_x_146:
[----:B------:R-:W-:-:S07]  /*86a0*/  IMAD.MOV.U32 R35, RZ, RZ, R32 ;  /* 0x000000ffff237224 */ /* 0x000fce00078e0020 */
.L_x_145:
[----:B------:R-:W-:Y:S05]  /*86b0*/  BSYNC.RECONVERGENT B3 ;  /* 0x0000000000037941 */ /* 0x000fea0003800200 */
.L_x_144:
[----:B------:R-:W-:Y:S01]  /*86c0*/  LOP3.LUT P0, R67, R30, 0x3f, RZ, 0xc0, !PT ;  /* 0x0000003f1e437812 */ /* 0x000fe2000780c0ff */
[----:B------:R-:W-:-:S04]  /*86d0*/  IMAD.IADD R28, R31, 0x1, R35 ;  /* 0x000000011f1c7824 */ /* 0x000fc800078e0223 */
[----:B------:R-:W-:-:S05]  /*86e0*/  IMAD.U32 R35, R28, 0x8, R1 ;  /* 0x000000081c237824 */ /* 0x000fca00078e0001 */
[----:B------:R0:W-:Y:S04]  /*86f0*/  STL.64 [R35+-0x78], R70 ;  /* 0xffff884623007387 */ /* 0x0001e80000100a00 */
[----:B------:R-:W2:Y:S04]  /*8700*/  @P0 LDL.64 R36, [R1+0x8] ;  /* 0x0000080001240983 */ /* 0x000ea80000100a00 */
[----:B------:R-:W3:Y:S04]  /*8710*/  LDL.64 R30, [R1+0x10] ;  /* 0x00001000011e7983 */ /* 0x000ee80000100a00 */
[----:B------:R-:W4:Y:S01]  /*8720*/  LDL.64 R28, [R1+0x18] ;  /* 0x00001800011c7983 */ /* 0x000f220000100a00 */
[----:B------:R-:W-:Y:S01]  /*8730*/  @P0 LOP3.LUT R33, R67, 0x3f, RZ, 0x3c, !PT ;  /* 0x0000003f43210812 */ /* 0x000fe200078e3cff */
[----:B------:R-:W-:Y:S01]  /*8740*/  BSSY.RECONVERGENT B3, `(.L_x_148) ;  /* 0x0000034000037945 */ /* 0x000fe20003800200 */
[----:B--2---:R-:W-:-:S02]  /*8750*/  @P0 SHF.R.U64 R38, R36, 0x1, R37 ;  /* 0x0000000124260819 */ /* 0x004fc40000001225 */
[----:B------:R-:W-:Y:S02]  /*8760*/  @P0 SHF.R.U32.HI R36, RZ, 0x1, R37 ;  /* 0x00000001ff240819 */ /* 0x000fe40000011625 */
[----:B---3--:R-:W-:Y:S02]  /*8770*/  @P0 SHF.L.U32 R37, R30, R67, RZ ;  /* 0x000000431e250219 */ /* 0x008fe400000006ff */
[----:B------:R-:W-:Y:S02]  /*8780*/  @P0 SHF.R.U64 R38, R38, R33, R36 ;  /* 0x0000002126260219 */ /* 0x000fe40000001224 */
[--C-:B------:R-:W-:Y:S02]  /*8790*/  @P0 SHF.R.U32.HI R32, RZ, 0x1, R31.reuse ;  /* 0x00000001ff200819 */ /* 0x100fe4000001161f */
[C-C-:B------:R-:W-:Y:S02]  /*87a0*/  @P0 SHF.R.U64 R34, R30.reuse, 0x1, R31.reuse ;  /* 0x000000011e220819 */ /* 0x140fe4000000121f */
[----:B0-----:R-:W-:-:S02]  /*87b0*/  @P0 SHF.L.U64.HI R35, R30, R67, R31 ;  /* 0x000000431e230219 */ /* 0x001fc4000001021f */
[----:B------:R-:W-:Y:S02]  /*87c0*/  @P0 LOP3.LUT R30, R37, R38, RZ, 0xfc, !PT ;  /* 0x00000026251e0212 */ /* 0x000fe400078efcff */
[----:B------:R-:W-:Y:S02]  /*87d0*/  @P0 SHF.R.U32.HI R36, RZ, R33, R36 ;  /* 0x00000021ff240219 */ /* 0x000fe40000011624 */
[----:B----4-:R-:W-:Y:S02]  /*87e0*/  @P0 SHF.L.U32 R37, R28, R67, RZ ;  /* 0x000000431c250219 */ /* 0x010fe400000006ff */
[----:B------:R-:W-:Y:S02]  /*87f0*/  @P0 SHF.R.U64 R34, R34, R33, R32 ;  /* 0x0000002122220219 */ /* 0x000fe40000001220 */
[----:B------:R-:W-:Y:S02]  /*8800*/  @P0 LOP3.LUT R31, R35, R36, RZ, 0xfc, !PT ;  /* 0x00000024231f0212 */ /* 0x000fe400078efcff */
[----:B------:R-:W-:-:S02]  /*8810*/  @P0 SHF.L.U64.HI R67, R28, R67, R29 ;  /* 0x000000431c430219 */ /* 0x000fc4000001021d */
[----:B------:R-:W-:Y:S02]  /*8820*/  @P0 LOP3.LUT R28, R37, R34, RZ, 0xfc, !PT ;  /* 0x00000022251c0212 */ /* 0x000fe400078efcff */
[----:B------:R-:W-:Y:S01]  /*8830*/  @P0 SHF.R.U32.HI R34, RZ, R33, R32 ;  /* 0x00000021ff220219 */ /* 0x000fe20000011620 */
[C---:B------:R-:W-:Y:S01]  /*8840*/  IMAD.SHL.U32 R32, R30.reuse, 0x4, RZ ;  /* 0x000000041e207824 */ /* 0x040fe200078e00ff */
[----:B------:R-:W-:Y:S02]  /*8850*/  SHF.L.U64.HI R30, R30, 0x2, R31 ;  /* 0x000000021e1e7819 */ /* 0x000fe4000001021f */
[----:B------:R-:W-:Y:S02]  /*8860*/  @P0 LOP3.LUT R29, R67, R34, RZ, 0xfc, !PT ;  /* 0x00000022431d0212 */ /* 0x000fe400078efcff */
[----:B------:R-:W-:Y:S02]  /*8870*/  SHF.L.W.U32.HI R31, R31, 0x2, R28 ;  /* 0x000000021f1f7819 */ /* 0x000fe40000010e1c */
[----:B------:R-:W-:-:S02]  /*8880*/  IADD3 RZ, P0, PT, RZ, -R32, RZ ;  /* 0x80000020ffff7210 */ /* 0x000fc40007f1e0ff */
[----:B------:R-:W-:Y:S02]  /*8890*/  LOP3.LUT R35, RZ, R30, RZ, 0x33, !PT ;  /* 0x0000001eff237212 */ /* 0x000fe400078e33ff */
[----:B------:R-:W-:Y:S02]  /*88a0*/  SHF.L.W.U32.HI R28, R28, 0x2, R29 ;  /* 0x000000021c1c7819 */ /* 0x000fe40000010e1d */
[----:B------:R-:W-:Y:S02]  /*88b0*/  LOP3.LUT R34, RZ, R31, RZ, 0x33, !PT ;  /* 0x0000001fff227212 */ /* 0x000fe400078e33ff */
[----:B------:R-:W-:Y:S02]  /*88c0*/  IADD3.X R35, P0, PT, RZ, R35, RZ, P0, !PT ;  /* 0x00000023ff237210 */ /* 0x000fe4000071e4ff */
[----:B------:R-:W-:Y:S02]  /*88d0*/  LOP3.LUT R33, RZ, R28, RZ, 0x33, !PT ;  /* 0x0000001cff217212 */ /* 0x000fe400078e33ff */
[----:B------:R-:W-:-:S02]  /*88e0*/  ISETP.GT.U32.AND P3, PT, R31, -0x1, PT ;  /* 0xffffffff1f00780c */ /* 0x000fc40003f64070 */
[----:B------:R-:W-:Y:S02]  /*88f0*/  IADD3.X R34, P1, PT, RZ, R34, RZ, P0, !PT ;  /* 0x00000022ff227210 */ /* 0x000fe4000073e4ff */
[C---:B------:R-:W-:Y:S02]  /*8900*/  ISETP.GT.AND.EX P0, PT, R28.reuse, -0x1, PT, P3 ;  /* 0xffffffff1c00780c */ /* 0x040fe40003f04330 */
[----:B------:R-:W-:Y:S02]  /*8910*/  IADD3.X R33, PT, PT, RZ, R33, RZ, P1, !PT ;  /* 0x00000021ff217210 */ /* 0x000fe40000ffe4ff */
[----:B------:R-:W-:Y:S02]  /*8920*/  SEL R34, R31, R34, P0 ;  /* 0x000000221f227207 */ /* 0x000fe40000000000 */
[----:B------:R-:W-:Y:S02]  /*8930*/  SEL R33, R28, R33, P0 ;  /* 0x000000211c217207 */ /* 0x000fe40000000000 */
[----:B------:R-:W-:-:S02]  /*8940*/  SEL R37, R30, R35, P0 ;  /* 0x000000231e257207 */ /* 0x000fc40000000000 */
[----:B------:R-:W-:-:S03]  /*8950*/  ISETP.NE.U32.AND P1, PT, R33, RZ, PT ;  /* 0x000000ff2100720c */ /* 0x000fc60003f25070 */
[----:B------:R-:W-:Y:S01]  /*8960*/  @!P0 IMAD.MOV R32, RZ, RZ, -R32 ;  /* 0x000000ffff208224 */ /* 0x000fe200078e0a20 */
[----:B------:R-:W-:-:S04]  /*8970*/  SEL R38, R34, R33, !P1 ;  /* 0x0000002122267207 */ /* 0x000fc80004800000 */
[----:B------:R-:W0:Y:S02]  /*8980*/  FLO.U32 R31, R38 ;  /* 0x00000026001f7300 */ /* 0x000e2400000e0000 */
[C---:B0-----:R-:W-:Y:S02]  /*8990*/  IADD3 R36, PT, PT, -R31.reuse, 0x1f, RZ ;  /* 0x0000001f1f247810 */ /* 0x041fe40007ffe1ff */
[----:B------:R-:W-:-:S03]  /*89a0*/  IADD3 R31, PT, PT, -R31, 0x3f, RZ ;  /* 0x0000003f1f1f7810 */ /* 0x000fc60007ffe1ff */
[----:B------:R-:W-:-:S05]  /*89b0*/  @P1 IMAD.MOV R31, RZ, RZ, R36 ;  /* 0x000000ffff1f1224 */ /* 0x000fca00078e0224 */
[----:B------:R-:W-:-:S13]  /*89c0*/  ISETP.NE.AND P1, PT, R31, RZ, PT ;  /* 0x000000ff1f00720c */ /* 0x000fda0003f25270 */
[----:B------:R-:W-:Y:S05]  /*89d0*/  @!P1 BRA `(.L_x_149) ;  /* 0x0000000000289947 */ /* 0x000fea0003800000 */
[C---:B------:R-:W-:Y:S02]  /*89e0*/  LOP3.LUT R35, R31.reuse, 0x3f, RZ, 0xc0, !PT ;  /* 0x0000003f1f237812 */ /* 0x040fe400078ec0ff */
[--C-:B------:R-:W-:Y:S02]  /*89f0*/  SHF.R.U64 R32, R32, 0x1, R37.reuse ;  /* 0x0000000120207819 */ /* 0x100fe40000001225 */
[----:B------:R-:W-:Y:S02]  /*8a00*/  SHF.R.U32.HI R37, RZ, 0x1, R37 ;  /* 0x00000001ff257819 */ /* 0x000fe40000011625 */
[----:B------:R-:W-:Y:S02]  /*8a10*/  LOP3.LUT R30, R31, 0x3f, RZ, 0xc, !PT ;  /* 0x0000003f1f1e7812 */ /* 0x000fe400078e0cff */
[CC--:B------:R-:W-:Y:S02]  /*8a20*/  SHF.L.U64.HI R33, R34.reuse, R35.reuse, R33 ;  /* 0x0000002322217219 */ /* 0x0c0fe40000010221 */
[----:B------:R-:W-:-:S02]  /*8a30*/  SHF.L.U32 R34, R34, R35, RZ ;  /* 0x0000002322227219 */ /* 0x000fc400000006ff */
[-CC-:B------:R-:W-:Y:S02]  /*8a40*/  SHF.R.U64 R35, R32, R30.reuse, R37.reuse ;  /* 0x0000001e20237219 */ /* 0x180fe40000001225 */
[----:B------:R-:W-:Y:S02]  /*8a50*/  SHF.R.U32.HI R30, RZ, R30, R37 ;  /* 0x0000001eff1e7219 */ /* 0x000fe40000011625 */
[----:B------:R-:W-:Y:S02]  /*8a60*/  LOP3.LUT R34, R34, R35, RZ, 0xfc, !PT ;  /* 0x0000002322227212 */ /* 0x000fe400078efcff */
[----:B------:R-:W-:-:S07]  /*8a70*/  LOP3.LUT R33, R33, R30, RZ, 0xfc, !PT ;  /* 0x0000001e21217212 */ /* 0x000fce00078efcff */
.L_x_149:
[----:B------:R-:W-:Y:S05]  /*8a80*/  BSYNC.RECONVERGENT B3 ;  /* 0x0000000000037941 */ /* 0x000fea0003800200 */
.L_x_148:
[----:B------:R-:W-:-:S04]  /*8a90*/  IMAD.WIDE.U32 R36, R34, 0x2168c235, RZ ;  /* 0x2168c23522247825 */ /* 0x000fc800078e00ff */
[----:B------:R-:W-:Y:S01]  /*8aa0*/  IMAD.MOV.U32 R70, RZ, RZ, R37 ;  /* 0x000000ffff467224 */ /* 0x000fe200078e0025 */
[----:B------:R-:W-:Y:S01]  /*8ab0*/  IADD3 RZ, P1, PT, R36, R36, RZ ;  /* 0x0000002424ff7210 */ /* 0x000fe20007f3e0ff */
[----:B------:R-:W-:Y:S02]  /*8ac0*/  IMAD.MOV.U32 R71, RZ, RZ, RZ ;  /* 0x000000ffff477224 */ /* 0x000fe400078e00ff */
[----:B------:R-:W-:-:S04]  /*8ad0*/  IMAD.HI.U32 R30, R33, -0x36f0255e, RZ ;  /* 0xc90fdaa2211e7827 */ /* 0x000fc800078e00ff */
[----:B------:R-:W-:-:S04]  /*8ae0*/  IMAD.WIDE.U32 R34, R34, -0x36f0255e, R70 ;  /* 0xc90fdaa222227825 */ /* 0x000fc800078e0046 */
[----:B------:R-:W-:-:S04]  /*8af0*/  IMAD.WIDE.U32 R34, P3, R33, 0x2168c235, R34 ;  /* 0x2168c23521227825 */ /* 0x000fc80007860022 */
[----:B------:R-:W-:Y:S01]  /*8b00*/  IMAD R33, R33, -0x36f0255e, RZ ;  /* 0xc90fdaa221217824 */ /* 0x000fe200078e02ff */
[----:B------:R-:W-:Y:S02]  /*8b10*/  IADD3.X R30, PT, PT, R30, RZ, RZ, P3, !PT ;  /* 0x000000ff1e1e7210 */ /* 0x000fe40001ffe4ff */
[----:B------:R-:W-:Y:S02]  /*8b20*/  IADD3.X RZ, P1, PT, R34, R34, RZ, P1, !PT ;  /* 0x0000002222ff7210 */ /* 0x000fe40000f3e4ff */
[----:B------:R-:W-:-:S04]  /*8b30*/  IADD3 R33, P3, PT, R33, R35, RZ ;  /* 0x0000002321217210 */ /* 0x000fc80007f7e0ff */
[C---:B------:R-:W-:Y:S01]  /*8b40*/  ISETP.GT.U32.AND P4, PT, R33.reuse, RZ, PT ;  /* 0x000000ff2100720c */ /* 0x040fe20003f84070 */
[----:B------:R-:W-:Y:S01]  /*8b50*/  IMAD.X R30, RZ, RZ, R30, P3 ;  /* 0x000000ffff1e7224 */ /* 0x000fe200018e061e */
[----:B------:R-:W-:-:S04]  /*8b60*/  IADD3.X R32, P3, PT, R33, R33, RZ, P1, !PT ;  /* 0x0000002121207210 */ /* 0x000fc80000f7e4ff */
[C---:B------:R-:W-:Y:S01]  /*8b70*/  ISETP.GT.AND.EX P1, PT, R30.reuse, RZ, PT, P4 ;  /* 0x000000ff1e00720c */ /* 0x040fe20003f24340 */
[----:B------:R-:W-:-:S03]  /*8b80*/  IMAD.X R35, R30, 0x1, R30, P3 ;  /* 0x000000011e237824 */ /* 0x000fc600018e061e */
[----:B------:R-:W-:Y:S02]  /*8b90*/  SEL R33, R32, R33, P1 ;  /* 0x0000002120217207 */ /* 0x000fe40000800000 */
[----:B------:R-:W-:Y:S02]  /*8ba0*/  SEL R30, R35, R30, P1 ;  /* 0x0000001e231e7207 */ /* 0x000fe40000800000 */
[----:B------:R-:W-:Y:S02]  /*8bb0*/  IADD3 R33, P3, PT, R33, 0x1, RZ ;  /* 0x0000000121217810 */ /* 0x000fe40007f7e0ff */
[----:B------:R-:W-:Y:S02]  /*8bc0*/  SEL R32, RZ, 0xffffffff, !P1 ;  /* 0xffffffffff207807 */ /* 0x000fe40004800000 */
[----:B------:R-:W-:Y:S01]  /*8bd0*/  LOP3.LUT P1, R39, R39, 0x80000000, RZ, 0xc0, !PT ;  /* 0x8000000027277812 */ /* 0x000fe2000782c0ff */
[----:B------:R-:W-:Y:S01]  /*8be0*/  IMAD.X R30, RZ, RZ, R30, P3 ;  /* 0x000000ffff1e7224 */ /* 0x000fe200018e061e */
[----:B------:R-:W-:Y:S01]  /*8bf0*/  SHF.R.U32.HI R35, RZ, 0x1e, R29 ;  /* 0x0000001eff237819 */ /* 0x000fe2000001161d */
[----:B------:R-:W-:Y:S01]  /*8c00*/  IMAD.IADD R31, R32, 0x1, -R31 ;  /* 0x00000001201f7824 */ /* 0x000fe200078e0a1f */
[----:B------:R-:W-:-:S02]  /*8c10*/  @!P0 LOP3.LUT R39, R39, 0x80000000, RZ, 0x3c, !PT ;  /* 0x8000000027278812 */ /* 0x000fc400078e3cff */
[----:B------:R-:W-:Y:S02]  /*8c20*/  SHF.R.U64 R33, R33, 0xa, R30 ;  /* 0x0000000a21217819 */ /* 0x000fe4000000121e */
[----:B------:R-:W-:Y:S02]  /*8c30*/  SHF.L.U32 R29, R31, 0x14, RZ ;  /* 0x000000141f1d7819 */ /* 0x000fe400000006ff */
[----:B------:R-:W-:Y:S02]  /*8c40*/  IADD3 R33, P3, PT, R33, 0x1, RZ ;  /* 0x0000000121217810 */ /* 0x000fe40007f7e0ff */
[----:B------:R-:W-:Y:S02]  /*8c50*/  LEA.HI R28, R28, R35, RZ, 0x1 ;  /* 0x000000231c1c7211 */ /* 0x000fe400078f08ff */
[----:B------:R-:W-:-:S03]  /*8c60*/  LEA.HI.X R30, R30, RZ, RZ, 0x16, P3 ;  /* 0x000000ff1e1e7211 */ /* 0x000fc600018fb4ff */
[----:B------:R-:W-:Y:S01]  /*8c70*/  @P1 IMAD.MOV R28, RZ, RZ, -R28 ;  /* 0x000000ffff1c1224 */ /* 0x000fe200078e0a1c */
[--C-:B------:R-:W-:Y:S02]  /*8c80*/  SHF.R.U64 R33, R33, 0x1, R30.reuse ;  /* 0x0000000121217819 */ /* 0x100fe4000000121e */
[----:B------:R-:W-:Y:S02]  /*8c90*/  SHF.R.U32.HI R30, RZ, 0x1, R30 ;  /* 0x00000001ff1e7819 */ /* 0x000fe4000001161e */
[----:B------:R-:W-:-:S04]  /*8ca0*/  IADD3 R34, P3, P4, RZ, RZ, R33 ;  /* 0x000000ffff227210 */ /* 0x000fc80007c7e021 */
[----:B------:R-:W-:-:S04]  /*8cb0*/  IADD3.X R30, PT, PT, R29, 0x3fe00000, R30, P3, P4 ;  /* 0x3fe000001d1e7810 */ /* 0x000fc80001fe841e */
[----:B------:R-:W-:-:S07]  /*8cc0*/  LOP3.LUT R39, R30, R39, RZ, 0xfc, !PT ;  /* 0x000000271e277212 */ /* 0x000fce00078efcff */
.L_x_143:
[----:B------:R-:W-:Y:S02]  /*8cd0*/  IMAD.MOV.U32 R67, RZ, RZ, 0x0 ;  /* 0x00000000ff437424 */ /* 0x000fe400078e00ff */
[----:B------:R-:W-:Y:S02]  /*8ce0*/  IMAD.MOV.U32 R35, RZ, RZ, R39 ;  /* 0x000000ffff237224 */ /* 0x000fe400078e0027 */
[----:B------:R-:W-:Y:S05]  /*8cf0*/  RET.REL.NODEC R66 `(_Z12photon_traceP6SphereP6PhotonPjPiif4Vec3j) ;  /* 0xffffff7042c07950 */ /* 0x000fea0003c3ffff */
.L_x_150:
        /* <DEDUP_REMOVED lines=16> */
.L_x_154:


//--------------------- .nv.global.init           --------------------------
	.section	.nv.global.init,"aw",@progbits
	.align	16
.nv.global.init:
	.type		__cudart_sin_cos_coeffs,@object
	.size		__cudart_sin_cos_coeffs,(__cudart_i2opi_d - __cudart_sin_cos_coeffs)
__cudart_sin_cos_coeffs:
        /*0000*/ 	.byte	0x46, 0xd2, 0xb0, 0x2c, 0xf1, 0xe5, 0x5a, 0xbe, 0x92, 0xe3, 0xac, 0x69, 0xe3, 0x1d, 0xc7, 0x3e
        /*0010*/ 	.byte	0xa1, 0x62, 0xdb, 0x19, 0xa0, 0x01, 0x2a, 0xbf, 0x18, 0x08, 0x11, 0x11, 0x11, 0x11, 0x81, 0x3f
        /*0020*/ 	.byte	0x54, 0x55, 0x55, 0x55, 0x55, 0x55, 0xc5, 0xbf, 0x00, 0x00, 0x00, 0x00, 0x00, 0x00, 0x00, 0x00
        /*0030*/ 	.byte	0x00, 0x00, 0x00, 0x00, 0x00, 0x00, 0x00, 0x00, 0x64, 0x81, 0xfd, 0x20, 0x83, 0xff, 0xa8, 0xbd
        /*0040*/ 	.byte	0x28, 0x85, 0xef, 0xc1, 0xa7, 0xee, 0x21, 0x3e, 0xd9, 0xe6, 0x06, 0x8e, 0x4f, 0x7e, 0x92, 0xbe
        /*0050*/ 	.byte	0xe9, 0xbc, 0xdd, 0x19, 0xa0, 0x01, 0xfa, 0x3e, 0x47, 0x5d, 0xc1, 0x16, 0x6c, 0xc1, 0x56, 0xbf
        /*0060*/ 	.byte	0x51, 0x55, 0x55, 0x55, 0x55, 0x55, 0xa5, 0x3f, 0x00, 0x00, 0x00, 0x00, 0x00, 0x00, 0xe0, 0xbf
        /*0070*/ 	.byte	0x00, 0x00, 0x00, 0x00, 0x00, 0x00, 0xf0, 0x3f, 0x00, 0x00, 0x00, 0x00, 0x00, 0x00, 0x00, 0x00
	.type		__cudart_i2opi_d,@object
	.size		__cudart_i2opi_d,(.L_0 - __cudart_i2opi_d)
__cudart_i2opi_d:
        /* <DEDUP_REMOVED lines=9> */
.L_0:


//--------------------- .nv.shared.reserved.0     --------------------------
	.section	.nv.shared.reserved.0,"aw",@nobits
	.weak		__nv_reservedSMEM_offset_0_alias
	.size		__nv_reservedSMEM_offset_0_alias, 0, 64
	.other		__nv_reservedSMEM_offset_0_alias,@"STO_CUDA_RESERVED_SHARED STV_DEFAULT"
__nv_reservedSMEM_offset_0_alias:
	.zero		0
	.zero		64


//--------------------- .nv.constant0._Z18accumulate_photonsP6PhotonPjP8HitPointi --------------------------
	.section	.nv.constant0._Z18accumulate_photonsP6PhotonPjP8HitPointi,"a",@progbits
	.sectionflags	@""
	.align	4
.nv.constant0._Z18accumulate_photonsP6PhotonPjP8HitPointi:
	.zero		924


//--------------------- .nv.constant0._Z12photon_traceP6SphereP6PhotonPjPiif4Vec3j --------------------------
	.section	.nv.constant0._Z12photon_traceP6SphereP6PhotonPjPiif4Vec3j,"a",@progbits
	.sectionflags	@""
	.align	4
.nv.constant0._Z12photon_traceP6SphereP6PhotonPjPiif4Vec3j:
	.zero		964


//--------------------- SYMBOLS --------------------------

	.type		.nv.reservedSmem.offset0,@object
	.size		.nv.reservedSmem.offset0,0x4
